//
// Generated by NVIDIA NVVM Compiler
//
// Compiler Build ID: CL-36424714
// Cuda compilation tools, release 13.0, V13.0.88
// Based on NVVM 20.0.0
//

.version 9.0
.target sm_100
.address_size 64

	// .globl	_Z20pairs_trading_kernelPKdS0_Pii
// _ZZ20pairs_trading_kernelPKdS0_PiiE6spread has been demoted
.global .align 1 .b8 _ZN34_INTERNAL_4a7eb47f_4_k_cu_e60225b44cuda3std3__45__cpo5beginE[1];
.global .align 1 .b8 _ZN34_INTERNAL_4a7eb47f_4_k_cu_e60225b44cuda3std3__45__cpo3endE[1];
.global .align 1 .b8 _ZN34_INTERNAL_4a7eb47f_4_k_cu_e60225b44cuda3std3__45__cpo6cbeginE[1];
.global .align 1 .b8 _ZN34_INTERNAL_4a7eb47f_4_k_cu_e60225b44cuda3std3__45__cpo4cendE[1];
.global .align 1 .b8 _ZN34_INTERNAL_4a7eb47f_4_k_cu_e60225b44cuda3std3__45__cpo6rbeginE[1];
.global .align 1 .b8 _ZN34_INTERNAL_4a7eb47f_4_k_cu_e60225b44cuda3std3__45__cpo4rendE[1];
.global .align 1 .b8 _ZN34_INTERNAL_4a7eb47f_4_k_cu_e60225b44cuda3std3__45__cpo7crbeginE[1];
.global .align 1 .b8 _ZN34_INTERNAL_4a7eb47f_4_k_cu_e60225b44cuda3std3__45__cpo5crendE[1];
.global .align 1 .b8 _ZN34_INTERNAL_4a7eb47f_4_k_cu_e60225b44cuda3std3__436_GLOBAL__N__4a7eb47f_4_k_cu_e60225b46ignoreE[1];
.global .align 1 .b8 _ZN34_INTERNAL_4a7eb47f_4_k_cu_e60225b44cuda3std3__419piecewise_constructE[1];
.global .align 1 .b8 _ZN34_INTERNAL_4a7eb47f_4_k_cu_e60225b44cuda3std3__48in_placeE[1];
.global .align 1 .b8 _ZN34_INTERNAL_4a7eb47f_4_k_cu_e60225b44cuda3std3__420unreachable_sentinelE[1];
.global .align 1 .b8 _ZN34_INTERNAL_4a7eb47f_4_k_cu_e60225b44cuda3std3__47nulloptE[1];
.global .align 1 .b8 _ZN34_INTERNAL_4a7eb47f_4_k_cu_e60225b44cuda3std3__48unexpectE[1];
.global .align 1 .b8 _ZN34_INTERNAL_4a7eb47f_4_k_cu_e60225b44cuda3std6ranges3__45__cpo4swapE[1];
.global .align 1 .b8 _ZN34_INTERNAL_4a7eb47f_4_k_cu_e60225b44cuda3std6ranges3__45__cpo9iter_moveE[1];
.global .align 1 .b8 _ZN34_INTERNAL_4a7eb47f_4_k_cu_e60225b44cuda3std6ranges3__45__cpo5beginE[1];
.global .align 1 .b8 _ZN34_INTERNAL_4a7eb47f_4_k_cu_e60225b44cuda3std6ranges3__45__cpo3endE[1];
.global .align 1 .b8 _ZN34_INTERNAL_4a7eb47f_4_k_cu_e60225b44cuda3std6ranges3__45__cpo6cbeginE[1];
.global .align 1 .b8 _ZN34_INTERNAL_4a7eb47f_4_k_cu_e60225b44cuda3std6ranges3__45__cpo4cendE[1];
.global .align 1 .b8 _ZN34_INTERNAL_4a7eb47f_4_k_cu_e60225b44cuda3std6ranges3__45__cpo7advanceE[1];
.global .align 1 .b8 _ZN34_INTERNAL_4a7eb47f_4_k_cu_e60225b44cuda3std6ranges3__45__cpo9iter_swapE[1];
.global .align 1 .b8 _ZN34_INTERNAL_4a7eb47f_4_k_cu_e60225b44cuda3std6ranges3__45__cpo4nextE[1];
.global .align 1 .b8 _ZN34_INTERNAL_4a7eb47f_4_k_cu_e60225b44cuda3std6ranges3__45__cpo4prevE[1];
.global .align 1 .b8 _ZN34_INTERNAL_4a7eb47f_4_k_cu_e60225b44cuda3std6ranges3__45__cpo4dataE[1];
.global .align 1 .b8 _ZN34_INTERNAL_4a7eb47f_4_k_cu_e60225b44cuda3std6ranges3__45__cpo5cdataE[1];
.global .align 1 .b8 _ZN34_INTERNAL_4a7eb47f_4_k_cu_e60225b44cuda3std6ranges3__45__cpo4sizeE[1];
.global .align 1 .b8 _ZN34_INTERNAL_4a7eb47f_4_k_cu_e60225b44cuda3std6ranges3__45__cpo5ssizeE[1];
.global .align 1 .b8 _ZN34_INTERNAL_4a7eb47f_4_k_cu_e60225b44cuda3std6ranges3__45__cpo8distanceE[1];
.global .align 1 .b8 _ZN34_INTERNAL_4a7eb47f_4_k_cu_e60225b46thrust24THRUST_300001_SM_1000_NS8cuda_cub3parE[1];
.global .align 1 .b8 _ZN34_INTERNAL_4a7eb47f_4_k_cu_e60225b46thrust24THRUST_300001_SM_1000_NS8cuda_cub10par_nosyncE[1];
.global .align 1 .b8 _ZN34_INTERNAL_4a7eb47f_4_k_cu_e60225b46thrust24THRUST_300001_SM_1000_NS6system6detail10sequential3seqE[1];
.global .align 1 .b8 _ZN34_INTERNAL_4a7eb47f_4_k_cu_e60225b46thrust24THRUST_300001_SM_1000_NS12placeholders2_1E[1];
.global .align 1 .b8 _ZN34_INTERNAL_4a7eb47f_4_k_cu_e60225b46thrust24THRUST_300001_SM_1000_NS12placeholders2_2E[1];
.global .align 1 .b8 _ZN34_INTERNAL_4a7eb47f_4_k_cu_e60225b46thrust24THRUST_300001_SM_1000_NS12placeholders2_3E[1];
.global .align 1 .b8 _ZN34_INTERNAL_4a7eb47f_4_k_cu_e60225b46thrust24THRUST_300001_SM_1000_NS12placeholders2_4E[1];
.global .align 1 .b8 _ZN34_INTERNAL_4a7eb47f_4_k_cu_e60225b46thrust24THRUST_300001_SM_1000_NS12placeholders2_5E[1];
.global .align 1 .b8 _ZN34_INTERNAL_4a7eb47f_4_k_cu_e60225b46thrust24THRUST_300001_SM_1000_NS12placeholders2_6E[1];
.global .align 1 .b8 _ZN34_INTERNAL_4a7eb47f_4_k_cu_e60225b46thrust24THRUST_300001_SM_1000_NS12placeholders2_7E[1];
.global .align 1 .b8 _ZN34_INTERNAL_4a7eb47f_4_k_cu_e60225b46thrust24THRUST_300001_SM_1000_NS12placeholders2_8E[1];
.global .align 1 .b8 _ZN34_INTERNAL_4a7eb47f_4_k_cu_e60225b46thrust24THRUST_300001_SM_1000_NS12placeholders2_9E[1];
.global .align 1 .b8 _ZN34_INTERNAL_4a7eb47f_4_k_cu_e60225b46thrust24THRUST_300001_SM_1000_NS12placeholders3_10E[1];
.global .align 1 .b8 _ZN34_INTERNAL_4a7eb47f_4_k_cu_e60225b46thrust24THRUST_300001_SM_1000_NS3seqE[1];

.visible .entry _Z20pairs_trading_kernelPKdS0_Pii(
	.param .u64 .ptr .align 1 _Z20pairs_trading_kernelPKdS0_Pii_param_0,
	.param .u64 .ptr .align 1 _Z20pairs_trading_kernelPKdS0_Pii_param_1,
	.param .u64 .ptr .align 1 _Z20pairs_trading_kernelPKdS0_Pii_param_2,
	.param .u32 _Z20pairs_trading_kernelPKdS0_Pii_param_3
)
{
	.reg .pred 	%p<12>;
	.reg .b32 	%r<56>;
	.reg .b64 	%rd<20>;
	.reg .b64 	%fd<48>;
	// demoted variable
	.shared .align 8 .b8 _ZZ20pairs_trading_kernelPKdS0_PiiE6spread[10048];
	ld.param.u64 	%rd4, [_Z20pairs_trading_kernelPKdS0_Pii_param_0];
	ld.param.u64 	%rd5, [_Z20pairs_trading_kernelPKdS0_Pii_param_1];
	ld.param.u64 	%rd6, [_Z20pairs_trading_kernelPKdS0_Pii_param_2];
	ld.param.u32 	%r19, [_Z20pairs_trading_kernelPKdS0_Pii_param_3];
	cvta.to.global.u64 	%rd1, %rd5;
	cvta.to.global.u64 	%rd2, %rd4;
	cvta.to.global.u64 	%rd3, %rd6;
	mov.u32 	%r20, %ctaid.x;
	mov.u32 	%r21, %ntid.x;
	mov.u32 	%r22, %tid.x;
	mad.lo.s32 	%r1, %r20, %r21, %r22;
	mov.u32 	%r23, %nctaid.x;
	mul.lo.s32 	%r2, %r21, %r23;
	setp.gt.s32 	%p1, %r1, 1255;
	@%p1 bra 	$L__BB0_7;
	add.s32 	%r24, %r1, %r2;
	max.s32 	%r25, %r24, 1256;
	setp.lt.s32 	%p2, %r24, 1256;
	selp.u32 	%r26, 1, 0, %p2;
	add.s32 	%r27, %r24, %r26;
	sub.s32 	%r28, %r25, %r27;
	div.u32 	%r29, %r28, %r2;
	add.s32 	%r3, %r29, %r26;
	and.b32  	%r30, %r3, 3;
	setp.eq.s32 	%p3, %r30, 3;
	mov.u32 	%r53, %r1;
	@%p3 bra 	$L__BB0_4;
	shl.b32 	%r31, %r1, 3;
	mov.u32 	%r32, _ZZ20pairs_trading_kernelPKdS0_PiiE6spread;
	add.s32 	%r51, %r32, %r31;
	shl.b32 	%r5, %r2, 3;
	add.s32 	%r33, %r3, 1;
	and.b32  	%r34, %r33, 3;
	neg.s32 	%r50, %r34;
	mov.u32 	%r53, %r1;
$L__BB0_3:
	.pragma "nounroll";
	mul.wide.s32 	%rd7, %r53, 8;
	add.s64 	%rd8, %rd1, %rd7;
	add.s64 	%rd9, %rd2, %rd7;
	ld.global.f64 	%fd2, [%rd9];
	ld.global.f64 	%fd3, [%rd8];
	sub.f64 	%fd4, %fd2, %fd3;
	st.shared.f64 	[%r51], %fd4;
	add.s32 	%r53, %r53, %r2;
	add.s32 	%r51, %r51, %r5;
	add.s32 	%r50, %r50, 1;
	setp.ne.s32 	%p4, %r50, 0;
	@%p4 bra 	$L__BB0_3;
$L__BB0_4:
	setp.lt.u32 	%p5, %r3, 3;
	@%p5 bra 	$L__BB0_7;
	mov.u32 	%r36, _ZZ20pairs_trading_kernelPKdS0_PiiE6spread;
	mul.wide.s32 	%rd13, %r2, 8;
	shl.b32 	%r38, %r2, 3;
	shl.b32 	%r42, %r2, 2;
$L__BB0_6:
	mul.wide.s32 	%rd10, %r53, 8;
	add.s64 	%rd11, %rd2, %rd10;
	ld.global.f64 	%fd5, [%rd11];
	add.s64 	%rd12, %rd1, %rd10;
	ld.global.f64 	%fd6, [%rd12];
	sub.f64 	%fd7, %fd5, %fd6;
	shl.b32 	%r35, %r53, 3;
	add.s32 	%r37, %r36, %r35;
	st.shared.f64 	[%r37], %fd7;
	add.s64 	%rd14, %rd11, %rd13;
	ld.global.f64 	%fd8, [%rd14];
	add.s64 	%rd15, %rd12, %rd13;
	ld.global.f64 	%fd9, [%rd15];
	sub.f64 	%fd10, %fd8, %fd9;
	add.s32 	%r39, %r37, %r38;
	st.shared.f64 	[%r39], %fd10;
	add.s64 	%rd16, %rd14, %rd13;
	ld.global.f64 	%fd11, [%rd16];
	add.s64 	%rd17, %rd15, %rd13;
	ld.global.f64 	%fd12, [%rd17];
	sub.f64 	%fd13, %fd11, %fd12;
	add.s32 	%r40, %r39, %r38;
	st.shared.f64 	[%r40], %fd13;
	add.s64 	%rd18, %rd16, %rd13;
	ld.global.f64 	%fd14, [%rd18];
	add.s64 	%rd19, %rd17, %rd13;
	ld.global.f64 	%fd15, [%rd19];
	sub.f64 	%fd16, %fd14, %fd15;
	add.s32 	%r41, %r40, %r38;
	st.shared.f64 	[%r41], %fd16;
	add.s32 	%r53, %r42, %r53;
	setp.lt.s32 	%p6, %r53, 1256;
	@%p6 bra 	$L__BB0_6;
$L__BB0_7:
	bar.sync 	0;
	add.s32 	%r55, %r1, 8;
	setp.ge.s32 	%p7, %r55, %r19;
	@%p7 bra 	$L__BB0_17;
	mov.u32 	%r44, _ZZ20pairs_trading_kernelPKdS0_PiiE6spread;
$L__BB0_9:
	shl.b32 	%r43, %r55, 3;
	add.s32 	%r45, %r44, %r43;
	ld.shared.v2.f64 	{%fd17, %fd18}, [%r45+-64];
	ld.shared.v2.f64 	{%fd19, %fd20}, [%r45+-48];
	ld.shared.v2.f64 	{%fd21, %fd22}, [%r45+-32];
	ld.shared.v2.f64 	{%fd23, %fd24}, [%r45+-16];
	add.f64 	%fd25, %fd17, %fd18;
	add.f64 	%fd26, %fd25, %fd19;
	add.f64 	%fd27, %fd26, %fd20;
	add.f64 	%fd28, %fd27, %fd21;
	add.f64 	%fd29, %fd28, %fd22;
	add.f64 	%fd30, %fd29, %fd23;
	add.f64 	%fd31, %fd30, %fd24;
	mul.f64 	%fd32, %fd18, %fd18;
	fma.rn.f64 	%fd33, %fd17, %fd17, %fd32;
	fma.rn.f64 	%fd34, %fd19, %fd19, %fd33;
	fma.rn.f64 	%fd35, %fd20, %fd20, %fd34;
	fma.rn.f64 	%fd36, %fd21, %fd21, %fd35;
	fma.rn.f64 	%fd37, %fd22, %fd22, %fd36;
	fma.rn.f64 	%fd38, %fd23, %fd23, %fd37;
	fma.rn.f64 	%fd39, %fd24, %fd24, %fd38;
	mul.f64 	%fd40, %fd31, 0d3FC0000000000000;
	mul.f64 	%fd41, %fd39, 0d3FC0000000000000;
	mul.f64 	%fd42, %fd40, %fd40;
	sub.f64 	%fd43, %fd41, %fd42;
	sqrt.rn.f64 	%fd44, %fd43;
	ld.shared.f64 	%fd45, [%r45];
	sub.f64 	%fd46, %fd45, %fd40;
	div.rn.f64 	%fd1, %fd46, %fd44;
	setp.leu.f64 	%p8, %fd1, 0d3FF0000000000000;
	@%p8 bra 	$L__BB0_11;
	atom.global.add.u32 	%r49, [%rd3], 1;
	bra.uni 	$L__BB0_16;
$L__BB0_11:
	setp.geu.f64 	%p9, %fd1, 0dBFF0000000000000;
	@%p9 bra 	$L__BB0_13;
	atom.global.add.u32 	%r48, [%rd3+4], 1;
	bra.uni 	$L__BB0_16;
$L__BB0_13:
	abs.f64 	%fd47, %fd1;
	setp.geu.f64 	%p10, %fd47, 0d3FE999999999999A;
	@%p10 bra 	$L__BB0_15;
	atom.global.add.u32 	%r47, [%rd3+8], 1;
	bra.uni 	$L__BB0_16;
$L__BB0_15:
	atom.global.add.u32 	%r46, [%rd3+12], 1;
$L__BB0_16:
	add.s32 	%r55, %r55, %r2;
	setp.lt.s32 	%p11, %r55, %r19;
	@%p11 bra 	$L__BB0_9;
$L__BB0_17:
	ret;

}
	// .globl	_ZN3cub18CUB_300001_SM_10006detail11EmptyKernelIvEEvv
.visible .entry _ZN3cub18CUB_300001_SM_10006detail11EmptyKernelIvEEvv()
{


	ret;

}


// ===== COMPILED SASS (sm_100) =====

	.target	sm_100

	.elftype	@"ET_EXEC"


//--------------------- .note.nv.tkinfo           --------------------------
	.section	.note.nv.tkinfo,"",@"SHT_NOTE"
	.sectionflags	@"SHF_NOTE_NV_TKINFO"
	.tkinfo
        /*0018*/ 	.word	0x00000002
        /*0030*/ 	.string	""
        /*0030*/ 	.string	"ptxas"
        /*0030*/ 	.string	"Cuda compilation tools, release 13.0, V13.0.88"
        /*0030*/ 	.string	"Build cuda_13.0.r13.0/compiler.36424714_0"
        /*0030*/ 	.string	"-arch sm_100 -m 64 "



//--------------------- .note.nv.cuinfo           --------------------------
	.section	.note.nv.cuinfo,"",@"SHT_NOTE"
	.sectionflags	@"SHF_NOTE_NV_CUINFO"
        /*0018*/ 	.short	0x0002
        /*001a*/ 	.short	0x0064
        /*001c*/ 	.short	0x0082
	.zero		2


//--------------------- .nv.info                  --------------------------
	.section	.nv.info,"",@"SHT_CUDA_INFO"
	.align	4


	//----- nvinfo : EIATTR_REGCOUNT
	.align		4
        /*0000*/ 	.byte	0x04, 0x2f
        /*0002*/ 	.short	(.L_44 - .L_43)
	.align		4
.L_43:
        /*0004*/ 	.word	index@(_Z20pairs_trading_kernelPKdS0_Pii)
        /*0008*/ 	.word	0x0000001e


	//----- nvinfo : EIATTR_FRAME_SIZE
	.align		4
.L_44:
        /*000c*/ 	.byte	0x04, 0x11
        /*000e*/ 	.short	(.L_46 - .L_45)
	.align		4
.L_45:
        /*0010*/ 	.word	index@($__internal_1_$__cuda_sm20_dsqrt_rn_f64_mediumpath_v1)
        /*0014*/ 	.word	0x00000000


	//----- nvinfo : EIATTR_FRAME_SIZE
	.align		4
.L_46:
        /*0018*/ 	.byte	0x04, 0x11
        /*001a*/ 	.short	(.L_48 - .L_47)
	.align		4
.L_47:
        /*001c*/ 	.word	index@($__internal_0_$__cuda_sm20_div_rn_f64_full)
        /*0020*/ 	.word	0x00000000


	//----- nvinfo : EIATTR_FRAME_SIZE
	.align		4
.L_48:
        /*0024*/ 	.byte	0x04, 0x11
        /*0026*/ 	.short	(.L_50 - .L_49)
	.align		4
.L_49:
        /*0028*/ 	.word	index@(_Z20pairs_trading_kernelPKdS0_Pii)
        /*002c*/ 	.word	0x00000000


	//----- nvinfo : EIATTR_REGCOUNT
	.align		4
.L_50:
        /*0030*/ 	.byte	0x04, 0x2f
        /*0032*/ 	.short	(.L_52 - .L_51)
	.align		4
.L_51:
        /*0034*/ 	.word	index@(_ZN3cub18CUB_300001_SM_10006detail11EmptyKernelIvEEvv)
        /*0038*/ 	.word	0x00000004


	//----- nvinfo : EIATTR_FRAME_SIZE
	.align		4
.L_52:
        /*003c*/ 	.byte	0x04, 0x11
        /*003e*/ 	.short	(.L_54 - .L_53)
	.align		4
.L_53:
        /*0040*/ 	.word	index@(_ZN3cub18CUB_300001_SM_10006detail11EmptyKernelIvEEvv)
        /*0044*/ 	.word	0x00000000


	//----- nvinfo : EIATTR_MIN_STACK_SIZE
	.align		4
.L_54:
        /*0048*/ 	.byte	0x04, 0x12
        /*004a*/ 	.short	(.L_56 - .L_55)
	.align		4
.L_55:
        /*004c*/ 	.word	index@(_ZN3cub18CUB_300001_SM_10006detail11EmptyKernelIvEEvv)
        /*0050*/ 	.word	0x00000000


	//----- nvinfo : EIATTR_MIN_STACK_SIZE
	.align		4
.L_56:
        /*0054*/ 	.byte	0x04, 0x12
        /*0056*/ 	.short	(.L_58 - .L_57)
	.align		4
.L_57:
        /*0058*/ 	.word	index@(_Z20pairs_trading_kernelPKdS0_Pii)
        /*005c*/ 	.word	0x00000000
.L_58:


//--------------------- .nv.compat                --------------------------
	.section	.nv.compat,"",@"SHT_CUDA_COMPAT_INFO"
	.align	4
        /*0000*/ 	.byte	0x02, 0x09, 0x00, 0x00, 0x02, 0x02, 0x01, 0x00, 0x02, 0x05, 0x05, 0x00, 0x03, 0x07, 0x01, 0x01
        /*0010*/ 	.byte	0x02, 0x03, 0x00, 0x00, 0x02, 0x06, 0x01, 0x00, 0x04, 0x0b, 0x08, 0x00, 0x01, 0x00, 0x00, 0x00
        /*0020*/ 	.byte	0x00, 0x00, 0x00, 0x00


//--------------------- .nv.info._ZN3cub18CUB_300001_SM_10006detail11EmptyKernelIvEEvv --------------------------
	.section	.nv.info._ZN3cub18CUB_300001_SM_10006detail11EmptyKernelIvEEvv,"",@"SHT_CUDA_INFO"
	.sectionflags	@""
	.align	4


	//----- nvinfo : EIATTR_CUDA_API_VERSION
	.align		4
        /*0000*/ 	.byte	0x04, 0x37
        /*0002*/ 	.short	(.L_60 - .L_59)
.L_59:
        /*0004*/ 	.word	0x00000082


	//----- nvinfo : EIATTR_SPARSE_MMA_MASK
	.align		4
.L_60:
        /*0008*/ 	.byte	0x03, 0x50
        /*000a*/ 	.short	0x0000


	//----- nvinfo : EIATTR_MAXREG_COUNT
	.align		4
        /*000c*/ 	.byte	0x03, 0x1b
        /*000e*/ 	.short	0x00ff


	//----- nvinfo : EIATTR_MERCURY_ISA_VERSION
	.align		4
        /*0010*/ 	.byte	0x03, 0x5f
        /*0012*/ 	.short	0x0101


	//----- nvinfo : EIATTR_VRC_CTA_INIT_COUNT
	.align		4
        /*0014*/ 	.byte	0x02, 0x4a
	.zero		1
	.zero		1


	//----- nvinfo : EIATTR_EXIT_INSTR_OFFSETS
	.align		4
        /*0018*/ 	.byte	0x04, 0x1c
        /*001a*/ 	.short	(.L_62 - .L_61)


	//   ....[0]....
.L_61:
        /*001c*/ 	.word	0x00000010


	//----- nvinfo : EIATTR_SW_WAR
	.align		4
.L_62:
        /*0020*/ 	.byte	0x04, 0x36
        /*0022*/ 	.short	(.L_64 - .L_63)
.L_63:
        /*0024*/ 	.word	0x00000008
.L_64:


//--------------------- .nv.info._Z20pairs_trading_kernelPKdS0_Pii --------------------------
	.section	.nv.info._Z20pairs_trading_kernelPKdS0_Pii,"",@"SHT_CUDA_INFO"
	.sectionflags	@""
	.align	4


	//----- nvinfo : EIATTR_CUDA_API_VERSION
	.align		4
        /*0000*/ 	.byte	0x04, 0x37
        /*0002*/ 	.short	(.L_66 - .L_65)
.L_65:
        /*0004*/ 	.word	0x00000082


	//----- nvinfo : EIATTR_KPARAM_INFO
	.align		4
.L_66:
        /*0008*/ 	.byte	0x04, 0x17
        /*000a*/ 	.short	(.L_68 - .L_67)
.L_67:
        /*000c*/ 	.word	0x00000000
        /*0010*/ 	.short	0x0003
        /*0012*/ 	.short	0x0018
        /*0014*/ 	.byte	0x00, 0xf0, 0x11, 0x00


	//----- nvinfo : EIATTR_KPARAM_INFO
	.align		4
.L_68:
        /*0018*/ 	.byte	0x04, 0x17
        /*001a*/ 	.short	(.L_70 - .L_69)
.L_69:
        /*001c*/ 	.word	0x00000000
        /*0020*/ 	.short	0x0002
        /*0022*/ 	.short	0x0010
        /*0024*/ 	.byte	0x00, 0xf5, 0x21, 0x00


	//----- nvinfo : EIATTR_KPARAM_INFO
	.align		4
.L_70:
        /*0028*/ 	.byte	0x04, 0x17
        /*002a*/ 	.short	(.L_72 - .L_71)
.L_71:
        /*002c*/ 	.word	0x00000000
        /*0030*/ 	.short	0x0001
        /*0032*/ 	.short	0x0008
        /*0034*/ 	.byte	0x00, 0xf5, 0x21, 0x00


	//----- nvinfo : EIATTR_KPARAM_INFO
	.align		4
.L_72:
        /*0038*/ 	.byte	0x04, 0x17
        /*003a*/ 	.short	(.L_74 - .L_73)
.L_73:
        /*003c*/ 	.word	0x00000000
        /*0040*/ 	.short	0x0000
        /*0042*/ 	.short	0x0000
        /*0044*/ 	.byte	0x00, 0xf5, 0x21, 0x00


	//----- nvinfo : EIATTR_SPARSE_MMA_MASK
	.align		4
.L_74:
        /*0048*/ 	.byte	0x03, 0x50
        /*004a*/ 	.short	0x0000


	//----- nvinfo : EIATTR_MAXREG_COUNT
	.align		4
        /*004c*/ 	.byte	0x03, 0x1b
        /*004e*/ 	.short	0x00ff


	//----- nvinfo : EIATTR_NUM_BARRIERS
	.align		4
        /*0050*/ 	.byte	0x02, 0x4c
        /*0052*/ 	.byte	0x01
	.zero		1


	//----- nvinfo : EIATTR_MERCURY_ISA_VERSION
	.align		4
        /*0054*/ 	.byte	0x03, 0x5f
        /*0056*/ 	.short	0x0101


	//----- nvinfo : EIATTR_INT_WARP_WIDE_INSTR_OFFSETS
	.align		4
        /*0058*/ 	.byte	0x04, 0x31
        /*005a*/ 	.short	(.L_76 - .L_75)


	//   ....[0]....
.L_75:
        /*005c*/ 	.word	0x00000b80


	//   ....[1]....
        /*0060*/ 	.word	0x00000c80


	//   ....[2]....
        /*0064*/ 	.word	0x00000d30


	//   ....[3]....
        /*0068*/ 	.word	0x00000da0


	//----- nvinfo : EIATTR_VRC_CTA_INIT_COUNT
	.align		4
.L_76:
        /*006c*/ 	.byte	0x02, 0x4a
	.zero		1
	.zero		1


	//----- nvinfo : EIATTR_EXIT_INSTR_OFFSETS
	.align		4
        /*0070*/ 	.byte	0x04, 0x1c
        /*0072*/ 	.short	(.L_78 - .L_77)


	//   ....[0]....
.L_77:
        /*0074*/ 	.word	0x00000690


	//   ....[1]....
        /*0078*/ 	.word	0x00000e10


	//----- nvinfo : EIATTR_CRS_STACK_SIZE
	.align		4
.L_78:
        /*007c*/ 	.byte	0x04, 0x1e
        /*007e*/ 	.short	(.L_80 - .L_79)
.L_79:
        /*0080*/ 	.word	0x00000000


	//----- nvinfo : EIATTR_CBANK_PARAM_SIZE
	.align		4
.L_80:
        /*0084*/ 	.byte	0x03, 0x19
        /*0086*/ 	.short	0x001c


	//----- nvinfo : EIATTR_PARAM_CBANK
	.align		4
        /*0088*/ 	.byte	0x04, 0x0a
        /*008a*/ 	.short	(.L_82 - .L_81)
	.align		4
.L_81:
        /*008c*/ 	.word	index@(.nv.constant0._Z20pairs_trading_kernelPKdS0_Pii)
        /*0090*/ 	.short	0x0380
        /*0092*/ 	.short	0x001c


	//----- nvinfo : EIATTR_SW_WAR
	.align		4
.L_82:
        /*0094*/ 	.byte	0x04, 0x36
        /*0096*/ 	.short	(.L_84 - .L_83)
.L_83:
        /*0098*/ 	.word	0x00000008
.L_84:


//--------------------- .nv.callgraph             --------------------------
	.section	.nv.callgraph,"",@"SHT_CUDA_CALLGRAPH"
	.align	4
	.sectionentsize	8
	.align		4
        /*0000*/ 	.word	0x00000000
	.align		4
        /*0004*/ 	.word	0xffffffff
	.align		4
        /*0008*/ 	.word	0x00000000
	.align		4
        /*000c*/ 	.word	0xfffffffe
	.align		4
        /*0010*/ 	.word	0x00000000
	.align		4
        /*0014*/ 	.word	0xfffffffd
	.align		4
        /*0018*/ 	.word	0x00000000
	.align		4
        /*001c*/ 	.word	0xfffffffc


//--------------------- .nv.constant4             --------------------------
	.section	.nv.constant4,"a",@progbits
	.align	8
	.align		8
.nv.constant4:
        /*0000*/ 	.dword	_ZN34_INTERNAL_4a7eb47f_4_k_cu_e60225b44cuda3std3__45__cpo5beginE
	.align		8
        /*0008*/ 	.dword	_ZN34_INTERNAL_4a7eb47f_4_k_cu_e60225b44cuda3std3__45__cpo3endE
	.align		8
        /*0010*/ 	.dword	_ZN34_INTERNAL_4a7eb47f_4_k_cu_e60225b44cuda3std3__45__cpo6cbeginE
	.align		8
        /*0018*/ 	.dword	_ZN34_INTERNAL_4a7eb47f_4_k_cu_e60225b44cuda3std3__45__cpo4cendE
	.align		8
        /*0020*/ 	.dword	_ZN34_INTERNAL_4a7eb47f_4_k_cu_e60225b44cuda3std3__45__cpo6rbeginE
	.align		8
        /*0028*/ 	.dword	_ZN34_INTERNAL_4a7eb47f_4_k_cu_e60225b44cuda3std3__45__cpo4rendE
	.align		8
        /*0030*/ 	.dword	_ZN34_INTERNAL_4a7eb47f_4_k_cu_e60225b44cuda3std3__45__cpo7crbeginE
	.align		8
        /*0038*/ 	.dword	_ZN34_INTERNAL_4a7eb47f_4_k_cu_e60225b44cuda3std3__45__cpo5crendE
	.align		8
        /*0040*/ 	.dword	_ZN34_INTERNAL_4a7eb47f_4_k_cu_e60225b44cuda3std3__436_GLOBAL__N__4a7eb47f_4_k_cu_e60225b46ignoreE
	.align		8
        /*0048*/ 	.dword	_ZN34_INTERNAL_4a7eb47f_4_k_cu_e60225b44cuda3std3__419piecewise_constructE
	.align		8
        /*0050*/ 	.dword	_ZN34_INTERNAL_4a7eb47f_4_k_cu_e60225b44cuda3std3__48in_placeE
	.align		8
        /*0058*/ 	.dword	_ZN34_INTERNAL_4a7eb47f_4_k_cu_e60225b44cuda3std3__420unreachable_sentinelE
	.align		8
        /*0060*/ 	.dword	_ZN34_INTERNAL_4a7eb47f_4_k_cu_e60225b44cuda3std3__47nulloptE
	.align		8
        /*0068*/ 	.dword	_ZN34_INTERNAL_4a7eb47f_4_k_cu_e60225b44cuda3std3__48unexpectE
	.align		8
        /*0070*/ 	.dword	_ZN34_INTERNAL_4a7eb47f_4_k_cu_e60225b44cuda3std6ranges3__45__cpo4swapE
	.align		8
        /*0078*/ 	.dword	_ZN34_INTERNAL_4a7eb47f_4_k_cu_e60225b44cuda3std6ranges3__45__cpo9iter_moveE
	.align		8
        /*0080*/ 	.dword	_ZN34_INTERNAL_4a7eb47f_4_k_cu_e60225b44cuda3std6ranges3__45__cpo5beginE
	.align		8
        /*0088*/ 	.dword	_ZN34_INTERNAL_4a7eb47f_4_k_cu_e60225b44cuda3std6ranges3__45__cpo3endE
	.align		8
        /*0090*/ 	.dword	_ZN34_INTERNAL_4a7eb47f_4_k_cu_e60225b44cuda3std6ranges3__45__cpo6cbeginE
	.align		8
        /*0098*/ 	.dword	_ZN34_INTERNAL_4a7eb47f_4_k_cu_e60225b44cuda3std6ranges3__45__cpo4cendE
	.align		8
        /*00a0*/ 	.dword	_ZN34_INTERNAL_4a7eb47f_4_k_cu_e60225b44cuda3std6ranges3__45__cpo7advanceE
	.align		8
        /*00a8*/ 	.dword	_ZN34_INTERNAL_4a7eb47f_4_k_cu_e60225b44cuda3std6ranges3__45__cpo9iter_swapE
	.align		8
        /*00b0*/ 	.dword	_ZN34_INTERNAL_4a7eb47f_4_k_cu_e60225b44cuda3std6ranges3__45__cpo4nextE
	.align		8
        /*00b8*/ 	.dword	_ZN34_INTERNAL_4a7eb47f_4_k_cu_e60225b44cuda3std6ranges3__45__cpo4prevE
	.align		8
        /*00c0*/ 	.dword	_ZN34_INTERNAL_4a7eb47f_4_k_cu_e60225b44cuda3std6ranges3__45__cpo4dataE
	.align		8
        /*00c8*/ 	.dword	_ZN34_INTERNAL_4a7eb47f_4_k_cu_e60225b44cuda3std6ranges3__45__cpo5cdataE
	.align		8
        /*00d0*/ 	.dword	_ZN34_INTERNAL_4a7eb47f_4_k_cu_e60225b44cuda3std6ranges3__45__cpo4sizeE
	.align		8
        /*00d8*/ 	.dword	_ZN34_INTERNAL_4a7eb47f_4_k_cu_e60225b44cuda3std6ranges3__45__cpo5ssizeE
	.align		8
        /*00e0*/ 	.dword	_ZN34_INTERNAL_4a7eb47f_4_k_cu_e60225b44cuda3std6ranges3__45__cpo8distanceE
	.align		8
        /*00e8*/ 	.dword	_ZN34_INTERNAL_4a7eb47f_4_k_cu_e60225b46thrust24THRUST_300001_SM_1000_NS8cuda_cub3parE
	.align		8
        /*00f0*/ 	.dword	_ZN34_INTERNAL_4a7eb47f_4_k_cu_e60225b46thrust24THRUST_300001_SM_1000_NS8cuda_cub10par_nosyncE
	.align		8
        /*00f8*/ 	.dword	_ZN34_INTERNAL_4a7eb47f_4_k_cu_e60225b46thrust24THRUST_300001_SM_1000_NS6system6detail10sequential3seqE
	.align		8
        /*0100*/ 	.dword	_ZN34_INTERNAL_4a7eb47f_4_k_cu_e60225b46thrust24THRUST_300001_SM_1000_NS12placeholders2_1E
	.align		8
        /*0108*/ 	.dword	_ZN34_INTERNAL_4a7eb47f_4_k_cu_e60225b46thrust24THRUST_300001_SM_1000_NS12placeholders2_2E
	.align		8
        /*0110*/ 	.dword	_ZN34_INTERNAL_4a7eb47f_4_k_cu_e60225b46thrust24THRUST_300001_SM_1000_NS12placeholders2_3E
	.align		8
        /*0118*/ 	.dword	_ZN34_INTERNAL_4a7eb47f_4_k_cu_e60225b46thrust24THRUST_300001_SM_1000_NS12placeholders2_4E
	.align		8
        /*0120*/ 	.dword	_ZN34_INTERNAL_4a7eb47f_4_k_cu_e60225b46thrust24THRUST_300001_SM_1000_NS12placeholders2_5E
	.align		8
        /*0128*/ 	.dword	_ZN34_INTERNAL_4a7eb47f_4_k_cu_e60225b46thrust24THRUST_300001_SM_1000_NS12placeholders2_6E
	.align		8
        /*0130*/ 	.dword	_ZN34_INTERNAL_4a7eb47f_4_k_cu_e60225b46thrust24THRUST_300001_SM_1000_NS12placeholders2_7E
	.align		8
        /*0138*/ 	.dword	_ZN34_INTERNAL_4a7eb47f_4_k_cu_e60225b46thrust24THRUST_300001_SM_1000_NS12placeholders2_8E
	.align		8
        /*0140*/ 	.dword	_ZN34_INTERNAL_4a7eb47f_4_k_cu_e60225b46thrust24THRUST_300001_SM_1000_NS12placeholders2_9E
	.align		8
        /*0148*/ 	.dword	_ZN34_INTERNAL_4a7eb47f_4_k_cu_e60225b46thrust24THRUST_300001_SM_1000_NS12placeholders3_10E
	.align		8
        /*0150*/ 	.dword	_ZN34_INTERNAL_4a7eb47f_4_k_cu_e60225b46thrust24THRUST_300001_SM_1000_NS3seqE


//--------------------- .text._ZN3cub18CUB_300001_SM_10006detail11EmptyKernelIvEEvv --------------------------
	.section	.text._ZN3cub18CUB_300001_SM_10006detail11EmptyKernelIvEEvv,"ax",@progbits
	.align	128
        .global         _ZN3cub18CUB_300001_SM_10006detail11EmptyKernelIvEEvv
        .type           _ZN3cub18CUB_300001_SM_10006detail11EmptyKernelIvEEvv,@function
        .size           _ZN3cub18CUB_300001_SM_10006detail11EmptyKernelIvEEvv,(.L_x_29 - _ZN3cub18CUB_300001_SM_10006detail11EmptyKernelIvEEvv)
        .other          _ZN3cub18CUB_300001_SM_10006detail11EmptyKernelIvEEvv,@"STO_CUDA_ENTRY STV_DEFAULT"
_ZN3cub18CUB_300001_SM_10006detail11EmptyKernelIvEEvv:
.text._ZN3cub18CUB_300001_SM_10006detail11EmptyKernelIvEEvv:
[----:B------:R-:W-:Y:S01]  /*0000*/  LDC R1, c[0x0][0x37c] ;  /* 0x0000df00ff017b82 */ /* 0x000fe20000000800 */
[----:B------:R-:W-:Y:S05]  /*0010*/  EXIT ;  /* 0x000000000000794d */ /* 0x000fea0003800000 */
.L_x_0:
[----:B------:R-:W-:-:S00]  /*0020*/  BRA `(.L_x_0) ;  /* 0xfffffffc00fc7947 */ /* 0x000fc0000383ffff */
[----:B------:R-:W-:-:S00]  /*0030*/  NOP ;  /* 0x0000000000007918 */ /* 0x000fc00000000000 */
        /* <DEDUP_REMOVED lines=12> */
.L_x_29:


//--------------------- .text._Z20pairs_trading_kernelPKdS0_Pii --------------------------
	.section	.text._Z20pairs_trading_kernelPKdS0_Pii,"ax",@progbits
	.align	128
        .global         _Z20pairs_trading_kernelPKdS0_Pii
        .type           _Z20pairs_trading_kernelPKdS0_Pii,@function
        .size           _Z20pairs_trading_kernelPKdS0_Pii,(.L_x_28 - _Z20pairs_trading_kernelPKdS0_Pii)
        .other          _Z20pairs_trading_kernelPKdS0_Pii,@"STO_CUDA_ENTRY STV_DEFAULT"
_Z20pairs_trading_kernelPKdS0_Pii:
.text._Z20pairs_trading_kernelPKdS0_Pii:
[----:B------:R-:W-:Y:S01]  /*0000*/  LDC R1, c[0x0][0x37c] ;  /* 0x0000df00ff017b82 */ /* 0x000fe20000000800 */
[----:B------:R-:W0:Y:S07]  /*0010*/  S2R R15, SR_TID.X ;  /* 0x00000000000f7919 */ /* 0x000e2e0000002100 */
[----:B------:R-:W0:Y:S01]  /*0020*/  S2UR UR4, SR_CTAID.X ;  /* 0x00000000000479c3 */ /* 0x000e220000002500 */
[----:B------:R-:W1:Y:S01]  /*0030*/  LDCU.64 UR8, c[0x0][0x358] ;  /* 0x00006b00ff0877ac */ /* 0x000e620008000a00 */
[----:B------:R-:W-:Y:S06]  /*0040*/  BSSY.RECONVERGENT B0, `(.L_x_1) ;  /* 0x0000060000007945 */ /* 0x000fec0003800200 */
[----:B------:R-:W0:Y:S01]  /*0050*/  LDC R0, c[0x0][0x360] ;  /* 0x0000d800ff007b82 */ /* 0x000e220000000800 */
[----:B------:R-:W2:Y:S01]  /*0060*/  LDCU UR5, c[0x0][0x370] ;  /* 0x00006e00ff0577ac */ /* 0x000ea20008000800 */
[----:B0-----:R-:W-:-:S02]  /*0070*/  IMAD R15, R0, UR4, R15 ;  /* 0x00000004000f7c24 */ /* 0x001fc4000f8e020f */
[----:B--2---:R-:W-:-:S03]  /*0080*/  IMAD R0, R0, UR5, RZ ;  /* 0x0000000500007c24 */ /* 0x004fc6000f8e02ff */
[----:B------:R-:W-:-:S13]  /*0090*/  ISETP.GT.AND P0, PT, R15, 0x4e7, PT ;  /* 0x000004e70f00780c */ /* 0x000fda0003f04270 */
[----:B-1----:R-:W-:Y:S05]  /*00a0*/  @P0 BRA `(.L_x_2) ;  /* 0x0000000400640947 */ /* 0x002fea0003800000 */
[----:B------:R-:W0:Y:S01]  /*00b0*/  I2F.U32.RP R7, R0 ;  /* 0x0000000000077306 */ /* 0x000e220000209000 */
[--C-:B------:R-:W-:Y:S01]  /*00c0*/  IMAD.IADD R4, R15, 0x1, R0.reuse ;  /* 0x000000010f047824 */ /* 0x100fe200078e0200 */
[----:B------:R-:W-:Y:S01]  /*00d0*/  ISETP.NE.U32.AND P2, PT, R0, RZ, PT ;  /* 0x000000ff0000720c */ /* 0x000fe20003f45070 */
[----:B------:R-:W-:Y:S01]  /*00e0*/  IMAD.MOV R9, RZ, RZ, -R0 ;  /* 0x000000ffff097224 */ /* 0x000fe200078e0a00 */
[----:B------:R-:W-:Y:S01]  /*00f0*/  BSSY.RECONVERGENT B1, `(.L_x_3) ;  /* 0x000002f000017945 */ /* 0x000fe20003800200 */
[----:B------:R-:W-:Y:S01]  /*0100*/  IMAD.MOV.U32 R13, RZ, RZ, R15 ;  /* 0x000000ffff0d7224 */ /* 0x000fe200078e000f */
[C---:B------:R-:W-:Y:S02]  /*0110*/  ISETP.GE.AND P0, PT, R4.reuse, 0x4e8, PT ;  /* 0x000004e80400780c */ /* 0x040fe40003f06270 */
[----:B------:R-:W-:Y:S02]  /*0120*/  VIMNMX R5, PT, PT, R4, 0x4e8, !PT ;  /* 0x000004e804057848 */ /* 0x000fe40007fe0100 */
[----:B------:R-:W-:-:S04]  /*0130*/  SEL R6, RZ, 0x1, P0 ;  /* 0x00000001ff067807 */ /* 0x000fc80000000000 */
[----:B------:R-:W-:Y:S01]  /*0140*/  IADD3 R5, PT, PT, R5, -R4, -R6 ;  /* 0x8000000405057210 */ /* 0x000fe20007ffe806 */
[----:B0-----:R-:W0:Y:S02]  /*0150*/  MUFU.RCP R7, R7 ;  /* 0x0000000700077308 */ /* 0x001e240000001000 */
[----:B0-----:R-:W-:-:S06]  /*0160*/  VIADD R2, R7, 0xffffffe ;  /* 0x0ffffffe07027836 */ /* 0x001fcc0000000000 */
[----:B------:R0:W1:Y:S02]  /*0170*/  F2I.FTZ.U32.TRUNC.NTZ R3, R2 ;  /* 0x0000000200037305 */ /* 0x000064000021f000 */
[----:B0-----:R-:W-:Y:S02]  /*0180*/  IMAD.MOV.U32 R2, RZ, RZ, RZ ;  /* 0x000000ffff027224 */ /* 0x001fe400078e00ff */
[----:B-1----:R-:W-:-:S04]  /*0190*/  IMAD R9, R9, R3, RZ ;  /* 0x0000000309097224 */ /* 0x002fc800078e02ff */
[----:B------:R-:W-:-:S06]  /*01a0*/  IMAD.HI.U32 R8, R3, R9, R2 ;  /* 0x0000000903087227 */ /* 0x000fcc00078e0002 */
[----:B------:R-:W-:-:S04]  /*01b0*/  IMAD.HI.U32 R3, R8, R5, RZ ;  /* 0x0000000508037227 */ /* 0x000fc800078e00ff */
[----:B------:R-:W-:-:S04]  /*01c0*/  IMAD.MOV R2, RZ, RZ, -R3 ;  /* 0x000000ffff027224 */ /* 0x000fc800078e0a03 */
[----:B------:R-:W-:-:S05]  /*01d0*/  IMAD R5, R0, R2, R5 ;  /* 0x0000000200057224 */ /* 0x000fca00078e0205 */
[----:B------:R-:W-:-:S13]  /*01e0*/  ISETP.GE.U32.AND P0, PT, R5, R0, PT ;  /* 0x000000000500720c */ /* 0x000fda0003f06070 */
[----:B------:R-:W-:Y:S02]  /*01f0*/  @P0 IMAD.IADD R5, R5, 0x1, -R0 ;  /* 0x0000000105050824 */ /* 0x000fe400078e0a00 */
[----:B------:R-:W-:-:S03]  /*0200*/  @P0 VIADD R3, R3, 0x1 ;  /* 0x0000000103030836 */ /* 0x000fc60000000000 */
[----:B------:R-:W-:-:S13]  /*0210*/  ISETP.GE.U32.AND P1, PT, R5, R0, PT ;  /* 0x000000000500720c */ /* 0x000fda0003f26070 */
[----:B------:R-:W-:Y:S01]  /*0220*/  @P1 VIADD R3, R3, 0x1 ;  /* 0x0000000103031836 */ /* 0x000fe20000000000 */
[----:B------:R-:W-:-:S04]  /*0230*/  @!P2 LOP3.LUT R3, RZ, R0, RZ, 0x33, !PT ;  /* 0x00000000ff03a212 */ /* 0x000fc800078e33ff */
[----:B------:R-:W-:-:S04]  /*0240*/  IADD3 R6, PT, PT, R6, R3, RZ ;  /* 0x0000000306067210 */ /* 0x000fc80007ffe0ff */
[C---:B------:R-:W-:Y:S02]  /*0250*/  LOP3.LUT R2, R6.reuse, 0x3, RZ, 0xc0, !PT ;  /* 0x0000000306027812 */ /* 0x040fe400078ec0ff */
[----:B------:R-:W-:Y:S02]  /*0260*/  ISETP.GE.U32.AND P1, PT, R6, 0x3, PT ;  /* 0x000000030600780c */ /* 0x000fe40003f26070 */
[----:B------:R-:W-:-:S13]  /*0270*/  ISETP.NE.AND P0, PT, R2, 0x3, PT ;  /* 0x000000030200780c */ /* 0x000fda0003f05270 */
[----:B------:R-:W-:Y:S05]  /*0280*/  @!P0 BRA `(.L_x_4) ;  /* 0x0000000000548947 */ /* 0x000fea0003800000 */
[----:B------:R-:W0:Y:S01]  /*0290*/  S2UR UR5, SR_CgaCtaId ;  /* 0x00000000000579c3 */ /* 0x000e220000008800 */
[----:B------:R-:W-:Y:S01]  /*02a0*/  VIADD R6, R6, 0x1 ;  /* 0x0000000106067836 */ /* 0x000fe20000000000 */
[----:B------:R-:W-:Y:S01]  /*02b0*/  UMOV UR4, 0x400 ;  /* 0x0000040000047882 */ /* 0x000fe20000000000 */
[----:B------:R-:W-:-:S03]  /*02c0*/  IMAD.MOV.U32 R13, RZ, RZ, R15 ;  /* 0x000000ffff0d7224 */ /* 0x000fc600078e000f */
[----:B------:R-:W-:Y:S02]  /*02d0*/  LOP3.LUT R6, R6, 0x3, RZ, 0xc0, !PT ;  /* 0x0000000306067812 */ /* 0x000fe400078ec0ff */
[----:B------:R-:W1:Y:S03]  /*02e0*/  LDC.64 R4, c[0x0][0x380] ;  /* 0x0000e000ff047b82 */ /* 0x000e660000000a00 */
[----:B------:R-:W-:-:S05]  /*02f0*/  IMAD.MOV R12, RZ, RZ, -R6 ;  /* 0x000000ffff0c7224 */ /* 0x000fca00078e0a06 */
[----:B------:R-:W2:Y:S01]  /*0300*/  LDC.64 R2, c[0x0][0x388] ;  /* 0x0000e200ff027b82 */ /* 0x000ea20000000a00 */
[----:B0-----:R-:W-:-:S06]  /*0310*/  ULEA UR4, UR5, UR4, 0x18 ;  /* 0x0000000405047291 */ /* 0x001fcc000f8ec0ff */
[----:B------:R-:W-:-:S07]  /*0320*/  LEA R17, R15, UR4, 0x3 ;  /* 0x000000040f117c11 */ /* 0x000fce000f8e18ff */
.L_x_5:
[----:B--2---:R-:W-:-:S04]  /*0330*/  IMAD.WIDE R6, R13, 0x8, R2 ;  /* 0x000000080d067825 */ /* 0x004fc800078e0202 */
[----:B-1----:R-:W-:Y:S02]  /*0340*/  IMAD.WIDE R8, R13, 0x8, R4 ;  /* 0x000000080d087825 */ /* 0x002fe400078e0204 */
[----:B------:R-:W2:Y:S04]  /*0350*/  LDG.E.64 R6, desc[UR8][R6.64] ;  /* 0x0000000806067981 */ /* 0x000ea8000c1e1b00 */
[----:B------:R-:W2:Y:S01]  /*0360*/  LDG.E.64 R8, desc[UR8][R8.64] ;  /* 0x0000000808087981 */ /* 0x000ea2000c1e1b00 */
[----:B------:R-:W-:Y:S02]  /*0370*/  VIADD R12, R12, 0x1 ;  /* 0x000000010c0c7836 */ /* 0x000fe40000000000 */
[----:B------:R-:W-:-:S03]  /*0380*/  IMAD.IADD R13, R0, 0x1, R13 ;  /* 0x00000001000d7824 */ /* 0x000fc600078e020d */
[----:B------:R-:W-:Y:S01]  /*0390*/  ISETP.NE.AND P0, PT, R12, RZ, PT ;  /* 0x000000ff0c00720c */ /* 0x000fe20003f05270 */
[----:B--2---:R-:W-:-:S07]  /*03a0*/  DADD R10, R8, -R6 ;  /* 0x00000000080a7229 */ /* 0x004fce0000000806 */
[----:B------:R0:W-:Y:S02]  /*03b0*/  STS.64 [R17], R10 ;  /* 0x0000000a11007388 */ /* 0x0001e40000000a00 */
[----:B0-----:R-:W-:-:S03]  /*03c0*/  IMAD R17, R0, 0x8, R17 ;  /* 0x0000000800117824 */ /* 0x001fc600078e0211 */
[----:B------:R-:W-:Y:S05]  /*03d0*/  @P0 BRA `(.L_x_5) ;  /* 0xfffffffc00d40947 */ /* 0x000fea000383ffff */
.L_x_4:
[----:B------:R-:W-:Y:S05]  /*03e0*/  BSYNC.RECONVERGENT B1 ;  /* 0x0000000000017941 */ /* 0x000fea0003800200 */
.L_x_3:
[----:B------:R-:W-:Y:S05]  /*03f0*/  @!P1 BRA `(.L_x_2) ;  /* 0x0000000000909947 */ /* 0x000fea0003800000 */
[----:B------:R-:W0:Y:S01]  /*0400*/  S2R R3, SR_CgaCtaId ;  /* 0x0000000000037919 */ /* 0x000e220000008800 */
[----:B------:R-:W-:-:S04]  /*0410*/  MOV R12, 0x400 ;  /* 0x00000400000c7802 */ /* 0x000fc80000000f00 */
[----:B0-----:R-:W-:-:S07]  /*0420*/  LEA R12, R3, R12, 0x18 ;  /* 0x0000000c030c7211 */ /* 0x001fce00078ec0ff */
.L_x_6:
[----:B0-----:R-:W0:Y:S08]  /*0430*/  LDC.64 R2, c[0x0][0x380] ;  /* 0x0000e000ff027b82 */ /* 0x001e300000000a00 */
[----:B------:R-:W1:Y:S01]  /*0440*/  LDC.64 R4, c[0x0][0x388] ;  /* 0x0000e200ff047b82 */ /* 0x000e620000000a00 */
[----:B0-----:R-:W-:-:S04]  /*0450*/  IMAD.WIDE R8, R13, 0x8, R2 ;  /* 0x000000080d087825 */ /* 0x001fc800078e0202 */
[----:B------:R-:W-:Y:S02]  /*0460*/  IMAD.WIDE R6, R0, 0x8, R8 ;  /* 0x0000000800067825 */ /* 0x000fe400078e0208 */
[----:B------:R-:W2:Y:S02]  /*0470*/  LDG.E.64 R8, desc[UR8][R8.64] ;  /* 0x0000000808087981 */ /* 0x000ea4000c1e1b00 */
[----:B-1----:R-:W-:-:S04]  /*0480*/  IMAD.WIDE R10, R13, 0x8, R4 ;  /* 0x000000080d0a7825 */ /* 0x002fc800078e0204 */
[C---:B------:R-:W-:Y:S02]  /*0490*/  IMAD.WIDE R4, R0.reuse, 0x8, R6 ;  /* 0x0000000800047825 */ /* 0x040fe400078e0206 */
[----:B------:R-:W3:Y:S02]  /*04a0*/  LDG.E.64 R6, desc[UR8][R6.64] ;  /* 0x0000000806067981 */ /* 0x000ee4000c1e1b00 */
[C---:B------:R-:W-:Y:S02]  /*04b0*/  IMAD.WIDE R24, R0.reuse, 0x8, R10 ;  /* 0x0000000800187825 */ /* 0x040fe400078e020a */
[----:B------:R-:W2:Y:S02]  /*04c0*/  LDG.E.64 R10, desc[UR8][R10.64] ;  /* 0x000000080a0a7981 */ /* 0x000ea4000c1e1b00 */
[C---:B------:R-:W-:Y:S02]  /*04d0*/  IMAD.WIDE R18, R0.reuse, 0x8, R24 ;  /* 0x0000000800127825 */ /* 0x040fe400078e0218 */
[----:B------:R0:W3:Y:S02]  /*04e0*/  LDG.E.64 R2, desc[UR8][R24.64] ;  /* 0x0000000818027981 */ /* 0x0000e4000c1e1b00 */
[----:B------:R-:W-:-:S02]  /*04f0*/  IMAD.WIDE R16, R0, 0x8, R4 ;  /* 0x0000000800107825 */ /* 0x000fc400078e0204 */
[----:B------:R-:W4:Y:S02]  /*0500*/  LDG.E.64 R4, desc[UR8][R4.64] ;  /* 0x0000000804047981 */ /* 0x000f24000c1e1b00 */
[----:B------:R-:W-:Y:S02]  /*0510*/  IMAD.WIDE R20, R0, 0x8, R18 ;  /* 0x0000000800147825 */ /* 0x000fe400078e0212 */
[----:B------:R-:W4:Y:S04]  /*0520*/  LDG.E.64 R18, desc[UR8][R18.64] ;  /* 0x0000000812127981 */ /* 0x000f28000c1e1b00 */
[----:B------:R-:W5:Y:S04]  /*0530*/  LDG.E.64 R16, desc[UR8][R16.64] ;  /* 0x0000000810107981 */ /* 0x000f68000c1e1b00 */
[----:B------:R-:W5:Y:S01]  /*0540*/  LDG.E.64 R20, desc[UR8][R20.64] ;  /* 0x0000000814147981 */ /* 0x000f62000c1e1b00 */
[----:B------:R-:W-:-:S05]  /*0550*/  LEA R23, R13, R12, 0x3 ;  /* 0x0000000c0d177211 */ /* 0x000fca00078e18ff */
[----:B------:R-:W-:-:S04]  /*0560*/  IMAD R27, R0, 0x8, R23 ;  /* 0x00000008001b7824 */ /* 0x000fc800078e0217 */
[C---:B0-----:R-:W-:Y:S02]  /*0570*/  IMAD R25, R0.reuse, 0x8, R27 ;  /* 0x0000000800197824 */ /* 0x041fe400078e021b */
[----:B------:R-:W-:-:S05]  /*0580*/  IMAD R13, R0, 0x4, R13 ;  /* 0x00000004000d7824 */ /* 0x000fca00078e020d */
[----:B------:R-:W-:Y:S01]  /*0590*/  ISETP.GE.AND P0, PT, R13, 0x4e8, PT ;  /* 0x000004e80d00780c */ /* 0x000fe20003f06270 */
[----:B--2---:R-:W-:Y:S02]  /*05a0*/  DADD R8, R8, -R10 ;  /* 0x0000000008087229 */ /* 0x004fe4000000080a */
[----:B---3--:R-:W-:-:S05]  /*05b0*/  DADD R2, R6, -R2 ;  /* 0x0000000006027229 */ /* 0x008fca0000000802 */
[----:B------:R0:W-:Y:S01]  /*05c0*/  STS.64 [R23], R8 ;  /* 0x0000000817007388 */ /* 0x0001e20000000a00 */
[----:B----4-:R-:W-:Y:S01]  /*05d0*/  DADD R6, R4, -R18 ;  /* 0x0000000004067229 */ /* 0x010fe20000000812 */
[----:B------:R-:W-:Y:S02]  /*05e0*/  IMAD R5, R0, 0x8, R25 ;  /* 0x0000000800057824 */ /* 0x000fe400078e0219 */
[----:B------:R0:W-:Y:S01]  /*05f0*/  STS.64 [R27], R2 ;  /* 0x000000021b007388 */ /* 0x0001e20000000a00 */
[----:B-----5:R-:W-:-:S03]  /*0600*/  DADD R10, R16, -R20 ;  /* 0x00000000100a7229 */ /* 0x020fc60000000814 */
[----:B------:R0:W-:Y:S04]  /*0610*/  STS.64 [R25], R6 ;  /* 0x0000000619007388 */ /* 0x0001e80000000a00 */
[----:B------:R0:W-:Y:S01]  /*0620*/  STS.64 [R5], R10 ;  /* 0x0000000a05007388 */ /* 0x0001e20000000a00 */
[----:B------:R-:W-:Y:S05]  /*0630*/  @!P0 BRA `(.L_x_6) ;  /* 0xfffffffc007c8947 */ /* 0x000fea000383ffff */
.L_x_2:
[----:B------:R-:W-:Y:S05]  /*0640*/  BSYNC.RECONVERGENT B0 ;  /* 0x0000000000007941 */ /* 0x000fea0003800200 */
.L_x_1:
[----:B------:R-:W1:Y:S01]  /*0650*/  LDCU UR4, c[0x0][0x398] ;  /* 0x00007300ff0477ac */ /* 0x000e620008000800 */
[----:B------:R-:W-:Y:S01]  /*0660*/  VIADD R21, R15, 0x8 ;  /* 0x000000080f157836 */ /* 0x000fe20000000000 */
[----:B------:R-:W-:Y:S04]  /*0670*/  BAR.SYNC.DEFER_BLOCKING 0x0 ;  /* 0x0000000000007b1d */ /* 0x000fe80000010000 */
[----:B-1----:R-:W-:-:S13]  /*0680*/  ISETP.GE.AND P0, PT, R21, UR4, PT ;  /* 0x0000000415007c0c */ /* 0x002fda000bf06270 */
[----:B------:R-:W-:Y:S05]  /*0690*/  @P0 EXIT ;  /* 0x000000000000094d */ /* 0x000fea0003800000 */
[----:B------:R-:W1:Y:S01]  /*06a0*/  S2UR UR5, SR_CgaCtaId ;  /* 0x00000000000579c3 */ /* 0x000e620000008800 */
[----:B------:R-:W-:Y:S01]  /*06b0*/  UMOV UR4, 0x400 ;  /* 0x0000040000047882 */ /* 0x000fe20000000000 */
[----:B------:R-:W2:Y:S01]  /*06c0*/  LDCU UR12, c[0x0][0x398] ;  /* 0x00007300ff0c77ac */ /* 0x000ea20008000800 */
[----:B------:R-:W3:Y:S02]  /*06d0*/  LDCU.64 UR10, c[0x0][0x390] ;  /* 0x00007200ff0a77ac */ /* 0x000ee40008000a00 */
[----:B-123--:R-:W-:-:S12]  /*06e0*/  ULEA UR6, UR5, UR4, 0x18 ;  /* 0x0000000405067291 */ /* 0x00efd8000f8ec0ff */
.L_x_16:
[----:B------:R-:W-:Y:S01]  /*06f0*/  LEA R20, R21, UR6, 0x3 ;  /* 0x0000000615147c11 */ /* 0x000fe2000f8e18ff */
[----:B------:R-:W-:Y:S01]  /*0700*/  IMAD.IADD R21, R0, 0x1, R21 ;  /* 0x0000000100157824 */ /* 0x000fe200078e0215 */
[----:B------:R-:W-:Y:S05]  /*0710*/  YIELD ;  /* 0x0000000000007946 */ /* 0x000fea0003800000 */
[----:B0123--:R-:W0:Y:S01]  /*0720*/  LDS.128 R4, [R20+-0x40] ;  /* 0xffffc00014047984 */ /* 0x00fe220000000c00 */
[----:B------:R-:W-:Y:S01]  /*0730*/  BSSY.RECONVERGENT B0, `(.L_x_7) ;  /* 0x000002b000007945 */ /* 0x000fe20003800200 */
[----:B------:R-:W-:Y:S02]  /*0740*/  ISETP.GE.AND P1, PT, R21, UR12, PT ;  /* 0x0000000c15007c0c */ /* 0x000fe4000bf26270 */
[----:B------:R-:W1:Y:S04]  /*0750*/  LDS.128 R8, [R20+-0x30] ;  /* 0xffffd00014087984 */ /* 0x000e680000000c00 */
[----:B------:R-:W2:Y:S04]  /*0760*/  LDS.128 R12, [R20+-0x20] ;  /* 0xffffe000140c7984 */ /* 0x000ea80000000c00 */
[----:B------:R-:W3:Y:S01]  /*0770*/  LDS.128 R16, [R20+-0x10] ;  /* 0xfffff00014107984 */ /* 0x000ee20000000c00 */
[----:B0-----:R-:W-:-:S02]  /*0780*/  DADD R2, R4, R6 ;  /* 0x0000000004027229 */ /* 0x001fc40000000006 */
[----:B------:R-:W-:-:S06]  /*0790*/  DMUL R6, R6, R6 ;  /* 0x0000000606067228 */ /* 0x000fcc0000000000 */
[----:B-1----:R-:W-:Y:S02]  /*07a0*/  DADD R2, R8, R2 ;  /* 0x0000000008027229 */ /* 0x002fe40000000002 */
[----:B------:R-:W-:-:S06]  /*07b0*/  DFMA R6, R4, R4, R6 ;  /* 0x000000040406722b */ /* 0x000fcc0000000006 */
[----:B------:R-:W-:Y:S02]  /*07c0*/  DADD R2, R10, R2 ;  /* 0x000000000a027229 */ /* 0x000fe40000000002 */
[----:B------:R-:W-:-:S06]  /*07d0*/  DFMA R6, R8, R8, R6 ;  /* 0x000000080806722b */ /* 0x000fcc0000000006 */
[----:B--2---:R-:W-:Y:S02]  /*07e0*/  DADD R2, R12, R2 ;  /* 0x000000000c027229 */ /* 0x004fe40000000002 */
[----:B------:R-:W-:Y:S01]  /*07f0*/  DFMA R6, R10, R10, R6 ;  /* 0x0000000a0a06722b */ /* 0x000fe20000000006 */
[----:B------:R-:W-:Y:S01]  /*0800*/  IMAD.MOV.U32 R10, RZ, RZ, 0x0 ;  /* 0x00000000ff0a7424 */ /* 0x000fe200078e00ff */
[----:B------:R-:W-:-:S04]  /*0810*/  MOV R11, 0x3fd80000 ;  /* 0x3fd80000000b7802 */ /* 0x000fc80000000f00 */
[----:B------:R-:W-:Y:S02]  /*0820*/  DADD R2, R14, R2 ;  /* 0x000000000e027229 */ /* 0x000fe40000000002 */
[----:B------:R-:W-:-:S06]  /*0830*/  DFMA R6, R12, R12, R6 ;  /* 0x0000000c0c06722b */ /* 0x000fcc0000000006 */
[----:B---3--:R-:W-:Y:S02]  /*0840*/  DADD R2, R16, R2 ;  /* 0x0000000010027229 */ /* 0x008fe40000000002 */
[----:B------:R-:W-:-:S06]  /*0850*/  DFMA R6, R14, R14, R6 ;  /* 0x0000000e0e06722b */ /* 0x000fcc0000000006 */
[----:B------:R-:W-:Y:S02]  /*0860*/  DADD R2, R18, R2 ;  /* 0x0000000012027229 */ /* 0x000fe40000000002 */
[----:B------:R-:W-:-:S06]  /*0870*/  DFMA R6, R16, R16, R6 ;  /* 0x000000101006722b */ /* 0x000fcc0000000006 */
[----:B------:R-:W-:Y:S02]  /*0880*/  DMUL R2, R2, 0.125 ;  /* 0x3fc0000002027828 */ /* 0x000fe40000000000 */
[----:B------:R-:W-:-:S06]  /*0890*/  DFMA R6, R18, R18, R6 ;  /* 0x000000121206722b */ /* 0x000fcc0000000006 */
[----:B------:R-:W-:-:S08]  /*08a0*/  DMUL R4, R2, R2 ;  /* 0x0000000202047228 */ /* 0x000fd00000000000 */
[----:B------:R-:W-:-:S06]  /*08b0*/  DFMA R6, R6, 0.125, -R4 ;  /* 0x3fc000000606782b */ /* 0x000fcc0000000804 */
[----:B------:R-:W0:Y:S04]  /*08c0*/  MUFU.RSQ64H R9, R7 ;  /* 0x0000000700097308 */ /* 0x000e280000001c00 */
[----:B------:R-:W-:-:S05]  /*08d0*/  VIADD R8, R7, 0xfcb00000 ;  /* 0xfcb0000007087836 */ /* 0x000fca0000000000 */
[----:B------:R-:W-:Y:S01]  /*08e0*/  ISETP.GE.U32.AND P0, PT, R8, 0x7ca00000, PT ;  /* 0x7ca000000800780c */ /* 0x000fe20003f06070 */
[----:B0-----:R-:W-:-:S08]  /*08f0*/  DMUL R4, R8, R8 ;  /* 0x0000000808047228 */ /* 0x001fd00000000000 */
[----:B------:R-:W-:-:S08]  /*0900*/  DFMA R4, R6, -R4, 1 ;  /* 0x3ff000000604742b */ /* 0x000fd00000000804 */
[----:B------:R-:W-:Y:S02]  /*0910*/  DFMA R10, R4, R10, 0.5 ;  /* 0x3fe00000040a742b */ /* 0x000fe4000000000a */
[----:B------:R-:W-:-:S08]  /*0920*/  DMUL R4, R8, R4 ;  /* 0x0000000408047228 */ /* 0x000fd00000000000 */
[----:B------:R-:W-:-:S08]  /*0930*/  DFMA R14, R10, R4, R8 ;  /* 0x000000040a0e722b */ /* 0x000fd00000000008 */
[----:B------:R-:W-:Y:S02]  /*0940*/  DMUL R10, R6, R14 ;  /* 0x0000000e060a7228 */ /* 0x000fe40000000000 */
[----:B------:R-:W-:Y:S02]  /*0950*/  VIADD R13, R15, 0xfff00000 ;  /* 0xfff000000f0d7836 */ /* 0x000fe40000000000 */
[----:B------:R-:W-:-:S04]  /*0960*/  IMAD.MOV.U32 R12, RZ, RZ, R14 ;  /* 0x000000ffff0c7224 */ /* 0x000fc800078e000e */
[----:B------:R-:W-:-:S08]  /*0970*/  DFMA R16, R10, -R10, R6 ;  /* 0x8000000a0a10722b */ /* 0x000fd00000000006 */
[----:B------:R-:W-:Y:S01]  /*0980*/  DFMA R4, R16, R12, R10 ;  /* 0x0000000c1004722b */ /* 0x000fe2000000000a */
[----:B------:R-:W-:Y:S10]  /*0990*/  @!P0 BRA `(.L_x_8) ;  /* 0x0000000000108947 */ /* 0x000ff40003800000 */
[----:B------:R-:W-:-:S07]  /*09a0*/  MOV R4, 0x9c0 ;  /* 0x000009c000047802 */ /* 0x000fce0000000f00 */
[----:B------:R-:W-:Y:S05]  /*09b0*/  CALL.REL.NOINC `($__internal_1_$__cuda_sm20_dsqrt_rn_f64_mediumpath_v1) ;  /* 0x00000008008c7944 */ /* 0x000fea0003c00000 */
[----:B------:R-:W-:Y:S02]  /*09c0*/  IMAD.MOV.U32 R4, RZ, RZ, R6 ;  /* 0x000000ffff047224 */ /* 0x000fe400078e0006 */
[----:B------:R-:W-:-:S07]  /*09d0*/  IMAD.MOV.U32 R5, RZ, RZ, R7 ;  /* 0x000000ffff057224 */ /* 0x000fce00078e0007 */
.L_x_8:
[----:B------:R-:W-:Y:S05]  /*09e0*/  BSYNC.RECONVERGENT B0 ;  /* 0x0000000000007941 */ /* 0x000fea0003800200 */
.L_x_7:
[----:B------:R-:W0:Y:S01]  /*09f0*/  MUFU.RCP64H R7, R5 ;  /* 0x0000000500077308 */ /* 0x000e220000001800 */
[----:B------:R-:W1:Y:S01]  /*0a00*/  LDS.64 R8, [R20] ;  /* 0x0000000014087984 */ /* 0x000e620000000a00 */
[----:B------:R-:W-:Y:S01]  /*0a10*/  IMAD.MOV.U32 R6, RZ, RZ, 0x1 ;  /* 0x00000001ff067424 */ /* 0x000fe200078e00ff */
[----:B------:R-:W-:Y:S05]  /*0a20*/  BSSY.RECONVERGENT B0, `(.L_x_9) ;  /* 0x0000010000007945 */ /* 0x000fea0003800200 */
[----:B0-----:R-:W-:-:S08]  /*0a30*/  DFMA R10, R6, -R4, 1 ;  /* 0x3ff00000060a742b */ /* 0x001fd00000000804 */
[----:B------:R-:W-:-:S08]  /*0a40*/  DFMA R10, R10, R10, R10 ;  /* 0x0000000a0a0a722b */ /* 0x000fd0000000000a */
[----:B------:R-:W-:-:S08]  /*0a50*/  DFMA R10, R6, R10, R6 ;  /* 0x0000000a060a722b */ /* 0x000fd00000000006 */
[----:B------:R-:W-:Y:S02]  /*0a60*/  DFMA R6, R10, -R4, 1 ;  /* 0x3ff000000a06742b */ /* 0x000fe40000000804 */
[----:B-1----:R-:W-:-:S06]  /*0a70*/  DADD R8, -R2, R8 ;  /* 0x0000000002087229 */ /* 0x002fcc0000000108 */
[----:B------:R-:W-:-:S04]  /*0a80*/  DFMA R6, R10, R6, R10 ;  /* 0x000000060a06722b */ /* 0x000fc8000000000a */
[----:B------:R-:W-:-:S04]  /*0a90*/  FSETP.GEU.AND P2, PT, |R9|, 6.5827683646048100446e-37, PT ;  /* 0x036000000900780b */ /* 0x000fc80003f4e200 */
[----:B------:R-:W-:-:S08]  /*0aa0*/  DMUL R2, R8, R6 ;  /* 0x0000000608027228 */ /* 0x000fd00000000000 */
[----:B------:R-:W-:-:S08]  /*0ab0*/  DFMA R10, R2, -R4, R8 ;  /* 0x80000004020a722b */ /* 0x000fd00000000008 */
[----:B------:R-:W-:-:S10]  /*0ac0*/  DFMA R2, R6, R10, R2 ;  /* 0x0000000a0602722b */ /* 0x000fd40000000002 */
[----:B------:R-:W-:-:S05]  /*0ad0*/  FFMA R6, RZ, R5, R3 ;  /* 0x00000005ff067223 */ /* 0x000fca0000000003 */
[----:B------:R-:W-:-:S13]  /*0ae0*/  FSETP.GT.AND P0, PT, |R6|, 1.469367938527859385e-39, PT ;  /* 0x001000000600780b */ /* 0x000fda0003f04200 */
[----:B------:R-:W-:Y:S05]  /*0af0*/  @P0 BRA P2, `(.L_x_10) ;  /* 0x0000000000080947 */ /* 0x000fea0001000000 */
[----:B------:R-:W-:-:S07]  /*0b00*/  MOV R10, 0xb20 ;  /* 0x00000b20000a7802 */ /* 0x000fce0000000f00 */
[----:B------:R-:W-:Y:S05]  /*0b10*/  CALL.REL.NOINC `($__internal_0_$__cuda_sm20_div_rn_f64_full) ;  /* 0x0000000000c07944 */ /* 0x000fea0003c00000 */
.L_x_10:
[----:B------:R-:W-:Y:S05]  /*0b20*/  BSYNC.RECONVERGENT B0 ;  /* 0x0000000000007941 */ /* 0x000fea0003800200 */
.L_x_9:
[----:B------:R-:W-:Y:S01]  /*0b30*/  DSETP.GT.AND P0, PT, R2, 1, PT ;  /* 0x3ff000000200742a */ /* 0x000fe20003f04000 */
[----:B------:R-:W-:-:S13]  /*0b40*/  BSSY.RECONVERGENT B0, `(.L_x_11) ;  /* 0x000002b000007945 */ /* 0x000fda0003800200 */
[----:B------:R-:W-:Y:S05]  /*0b50*/  @!P0 BRA `(.L_x_12) ;  /* 0x0000000000208947 */ /* 0x000fea0003800000 */
[----:B------:R-:W0:Y:S01]  /*0b60*/  S2R R4, SR_LANEID ;  /* 0x0000000000047919 */ /* 0x000e220000000000 */
[----:B------:R-:W1:Y:S01]  /*0b70*/  LDC.64 R2, c[0x0][0x390] ;  /* 0x0000e400ff027b82 */ /* 0x000e620000000a00 */
[----:B------:R-:W-:Y:S02]  /*0b80*/  VOTEU.ANY UR4, UPT, PT ;  /* 0x0000000000047886 */ /* 0x000fe400038e0100 */
[----:B------:R-:W-:Y:S02]  /*0b90*/  UFLO.U32 UR5, UR4 ;  /* 0x00000004000572bd */ /* 0x000fe400080e0000 */
[----:B------:R-:W1:Y:S04]  /*0ba0*/  POPC R5, UR4 ;  /* 0x0000000400057d09 */ /* 0x000e680008000000 */
[----:B0-----:R-:W-:-:S13]  /*0bb0*/  ISETP.EQ.U32.AND P0, PT, R4, UR5, PT ;  /* 0x0000000504007c0c */ /* 0x001fda000bf02070 */
[----:B-1----:R3:W-:Y:S01]  /*0bc0*/  @P0 REDG.E.ADD.STRONG.GPU desc[UR8][R2.64], R5 ;  /* 0x000000050200098e */ /* 0x0027e2000c12e108 */
[----:B------:R-:W-:Y:S05]  /*0bd0*/  BRA `(.L_x_13) ;  /* 0x0000000000847947 */ /* 0x000fea0003800000 */
.L_x_12:
[----:B------:R-:W-:Y:S01]  /*0be0*/  DSETP.GEU.AND P0, PT, R2, -1, PT ;  /* 0xbff000000200742a */ /* 0x000fe20003f0e000 */
[----:B------:R-:W-:Y:S01]  /*0bf0*/  UMOV UR4, 0x4 ;  /* 0x0000000400047882 */ /* 0x000fe20000000000 */
[----:B------:R-:W-:Y:S02]  /*0c00*/  UMOV UR5, 0x0 ;  /* 0x0000000000057882 */ /* 0x000fe40000000000 */
[----:B------:R-:W-:-:S04]  /*0c10*/  UIMAD.WIDE.U32 UR4, UR10, 0x1, UR4 ;  /* 0x000000010a0478a5 */ /* 0x000fc8000f8e0004 */
[----:B------:R-:W-:Y:S02]  /*0c20*/  UIADD3 UR7, UPT, UPT, UR5, UR11, URZ ;  /* 0x0000000b05077290 */ /* 0x000fe4000fffe0ff */
[----:B------:R-:W-:Y:S01]  /*0c30*/  MOV R5, UR5 ;  /* 0x0000000500057c02 */ /* 0x000fe20008000f00 */
[----:B------:R-:W-:-:S03]  /*0c40*/  IMAD.U32 R4, RZ, RZ, UR4 ;  /* 0x00000004ff047e24 */ /* 0x000fc6000f8e00ff */
[----:B------:R-:W-:Y:S01]  /*0c50*/  IMAD.U32 R5, RZ, RZ, UR7 ;  /* 0x00000007ff057e24 */ /* 0x000fe2000f8e00ff */
[----:B------:R-:W-:Y:S06]  /*0c60*/  @P0 BRA `(.L_x_14) ;  /* 0x00000000001c0947 */ /* 0x000fec0003800000 */
[----:B------:R-:W0:Y:S01]  /*0c70*/  S2R R2, SR_LANEID ;  /* 0x0000000000027919 */ /* 0x000e220000000000 */
[----:B------:R-:W-:Y:S02]  /*0c80*/  VOTEU.ANY UR4, UPT, PT ;  /* 0x0000000000047886 */ /* 0x000fe400038e0100 */
[----:B------:R-:W-:Y:S02]  /*0c90*/  UFLO.U32 UR5, UR4 ;  /* 0x00000004000572bd */ /* 0x000fe400080e0000 */
[----:B------:R-:W1:Y:S04]  /*0ca0*/  POPC R3, UR4 ;  /* 0x0000000400037d09 */ /* 0x000e680008000000 */
[----:B0-----:R-:W-:-:S13]  /*0cb0*/  ISETP.EQ.U32.AND P0, PT, R2, UR5, PT ;  /* 0x0000000502007c0c */ /* 0x001fda000bf02070 */
[----:B-1----:R2:W-:Y:S01]  /*0cc0*/  @P0 REDG.E.ADD.STRONG.GPU desc[UR8][R4.64], R3 ;  /* 0x000000030400098e */ /* 0x0025e2000c12e108 */
[----:B------:R-:W-:Y:S05]  /*0cd0*/  BRA `(.L_x_13) ;  /* 0x0000000000447947 */ /* 0x000fea0003800000 */
.L_x_14:
[----:B------:R-:W-:Y:S01]  /*0ce0*/  UMOV UR4, 0x9999999a ;  /* 0x9999999a00047882 */ /* 0x000fe20000000000 */
[----:B------:R-:W-:Y:S02]  /*0cf0*/  UMOV UR5, 0x3fe99999 ;  /* 0x3fe9999900057882 */ /* 0x000fe40000000000 */
[----:B------:R-:W-:-:S14]  /*0d00*/  DSETP.GEU.AND P0, PT, |R2|, UR4, PT ;  /* 0x0000000402007e2a */ /* 0x000fdc000bf0e200 */
[----:B------:R-:W-:Y:S05]  /*0d10*/  @P0 BRA `(.L_x_15) ;  /* 0x00000000001c0947 */ /* 0x000fea0003800000 */
[----:B------:R-:W0:Y:S01]  /*0d20*/  S2R R2, SR_LANEID ;  /* 0x0000000000027919 */ /* 0x000e220000000000 */
[----:B------:R-:W-:Y:S02]  /*0d30*/  VOTEU.ANY UR4, UPT, PT ;  /* 0x0000000000047886 */ /* 0x000fe400038e0100 */
[----:B------:R-:W-:Y:S02]  /*0d40*/  UFLO.U32 UR5, UR4 ;  /* 0x00000004000572bd */ /* 0x000fe400080e0000 */
[----:B------:R-:W1:Y:S04]  /*0d50*/  POPC R3, UR4 ;  /* 0x0000000400037d09 */ /* 0x000e680008000000 */
[----:B0-----:R-:W-:-:S13]  /*0d60*/  ISETP.EQ.U32.AND P0, PT, R2, UR5, PT ;  /* 0x0000000502007c0c */ /* 0x001fda000bf02070 */
[----:B-1----:R1:W-:Y:S01]  /*0d70*/  @P0 REDG.E.ADD.STRONG.GPU desc[UR8][R4.64+0x4], R3 ;  /* 0x000004030400098e */ /* 0x0023e2000c12e108 */
[----:B------:R-:W-:Y:S05]  /*0d80*/  BRA `(.L_x_13) ;  /* 0x0000000000187947 */ /* 0x000fea0003800000 */
.L_x_15:
[----:B------:R-:W0:Y:S01]  /*0d90*/  S2R R2, SR_LANEID ;  /* 0x0000000000027919 */ /* 0x000e220000000000 */
[----:B------:R-:W-:Y:S02]  /*0da0*/  VOTEU.ANY UR4, UPT, PT ;  /* 0x0000000000047886 */ /* 0x000fe400038e0100 */
[----:B------:R-:W-:Y:S02]  /*0db0*/  UFLO.U32 UR5, UR4 ;  /* 0x00000004000572bd */ /* 0x000fe400080e0000 */
[----:B------:R-:W1:Y:S04]  /*0dc0*/  POPC R3, UR4 ;  /* 0x0000000400037d09 */ /* 0x000e680008000000 */
[----:B0-----:R-:W-:-:S13]  /*0dd0*/  ISETP.EQ.U32.AND P0, PT, R2, UR5, PT ;  /* 0x0000000502007c0c */ /* 0x001fda000bf02070 */
[----:B-1----:R0:W-:Y:S02]  /*0de0*/  @P0 REDG.E.ADD.STRONG.GPU desc[UR8][R4.64+0x8], R3 ;  /* 0x000008030400098e */ /* 0x0021e4000c12e108 */
.L_x_13:
[----:B------:R-:W-:Y:S05]  /*0df0*/  BSYNC.RECONVERGENT B0 ;  /* 0x0000000000007941 */ /* 0x000fea0003800200 */
.L_x_11:
[----:B------:R-:W-:Y:S05]  /*0e00*/  @!P1 BRA `(.L_x_16) ;  /* 0xfffffff800389947 */ /* 0x000fea000383ffff */
[----:B------:R-:W-:Y:S05]  /*0e10*/  EXIT ;  /* 0x000000000000794d */ /* 0x000fea0003800000 */
        .weak           $__internal_0_$__cuda_sm20_div_rn_f64_full
        .type           $__internal_0_$__cuda_sm20_div_rn_f64_full,@function
        .size           $__internal_0_$__cuda_sm20_div_rn_f64_full,($__internal_1_$__cuda_sm20_dsqrt_rn_f64_mediumpath_v1 - $__internal_0_$__cuda_sm20_div_rn_f64_full)
$__internal_0_$__cuda_sm20_div_rn_f64_full:
[C---:B------:R-:W-:Y:S01]  /*0e20*/  FSETP.GEU.AND P0, PT, |R5|.reuse, 1.469367938527859385e-39, PT ;  /* 0x001000000500780b */ /* 0x040fe20003f0e200 */
[----:B------:R-:W-:Y:S01]  /*0e30*/  IMAD.MOV.U32 R16, RZ, RZ, 0x1 ;  /* 0x00000001ff107424 */ /* 0x000fe200078e00ff */
[----:B------:R-:W-:Y:S01]  /*0e40*/  LOP3.LUT R2, R5, 0x800fffff, RZ, 0xc0, !PT ;  /* 0x800fffff05027812 */ /* 0x000fe200078ec0ff */
[----:B------:R-:W-:Y:S01]  /*0e50*/  BSSY.RECONVERGENT B1, `(.L_x_17) ;  /* 0x0000055000017945 */ /* 0x000fe20003800200 */
[C---:B------:R-:W-:Y:S02]  /*0e60*/  FSETP.GEU.AND P3, PT, |R9|.reuse, 1.469367938527859385e-39, PT ;  /* 0x001000000900780b */ /* 0x040fe40003f6e200 */
[----:B------:R-:W-:Y:S01]  /*0e70*/  LOP3.LUT R3, R2, 0x3ff00000, RZ, 0xfc, !PT ;  /* 0x3ff0000002037812 */ /* 0x000fe200078efcff */
[----:B------:R-:W-:Y:S01]  /*0e80*/  IMAD.MOV.U32 R2, RZ, RZ, R4 ;  /* 0x000000ffff027224 */ /* 0x000fe200078e0004 */
[----:B------:R-:W-:Y:S02]  /*0e90*/  LOP3.LUT R11, R9, 0x7ff00000, RZ, 0xc0, !PT ;  /* 0x7ff00000090b7812 */ /* 0x000fe400078ec0ff */
[----:B------:R-:W-:-:S03]  /*0ea0*/  LOP3.LUT R14, R5, 0x7ff00000, RZ, 0xc0, !PT ;  /* 0x7ff00000050e7812 */ /* 0x000fc600078ec0ff */
[----:B------:R-:W-:Y:S01]  /*0eb0*/  @!P0 DMUL R2, R4, 8.98846567431157953865e+307 ;  /* 0x7fe0000004028828 */ /* 0x000fe20000000000 */
[----:B------:R-:W-:Y:S01]  /*0ec0*/  ISETP.GE.U32.AND P2, PT, R11, R14, PT ;  /* 0x0000000e0b00720c */ /* 0x000fe20003f46070 */
[----:B------:R-:W-:Y:S02]  /*0ed0*/  IMAD.MOV.U32 R20, RZ, RZ, R14 ;  /* 0x000000ffff147224 */ /* 0x000fe400078e000e */
[----:B------:R-:W-:Y:S01]  /*0ee0*/  @!P3 LOP3.LUT R12, R5, 0x7ff00000, RZ, 0xc0, !PT ;  /* 0x7ff00000050cb812 */ /* 0x000fe200078ec0ff */
[----:B------:R-:W-:Y:S01]  /*0ef0*/  @!P3 IMAD.MOV.U32 R18, RZ, RZ, RZ ;  /* 0x000000ffff12b224 */ /* 0x000fe200078e00ff */
[----:B------:R-:W0:Y:S02]  /*0f00*/  MUFU.RCP64H R17, R3 ;  /* 0x0000000300117308 */ /* 0x000e240000001800 */
[----:B------:R-:W-:Y:S01]  /*0f10*/  @!P3 ISETP.GE.U32.AND P4, PT, R11, R12, PT ;  /* 0x0000000c0b00b20c */ /* 0x000fe20003f86070 */
[----:B------:R-:W-:Y:S01]  /*0f20*/  IMAD.MOV.U32 R12, RZ, RZ, 0x1ca00000 ;  /* 0x1ca00000ff0c7424 */ /* 0x000fe200078e00ff */
[----:B------:R-:W-:-:S04]  /*0f30*/  @!P0 LOP3.LUT R20, R3, 0x7ff00000, RZ, 0xc0, !PT ;  /* 0x7ff0000003148812 */ /* 0x000fc800078ec0ff */
[----:B------:R-:W-:-:S04]  /*0f40*/  @!P3 SEL R13, R12, 0x63400000, !P4 ;  /* 0x634000000c0db807 */ /* 0x000fc80006000000 */
[----:B------:R-:W-:-:S04]  /*0f50*/  @!P3 LOP3.LUT R13, R13, 0x80000000, R9, 0xf8, !PT ;  /* 0x800000000d0db812 */ /* 0x000fc800078ef809 */
[----:B------:R-:W-:Y:S01]  /*0f60*/  @!P3 LOP3.LUT R19, R13, 0x100000, RZ, 0xfc, !PT ;  /* 0x001000000d13b812 */ /* 0x000fe200078efcff */
[----:B0-----:R-:W-:-:S08]  /*0f70*/  DFMA R6, R16, -R2, 1 ;  /* 0x3ff000001006742b */ /* 0x001fd00000000802 */
[----:B------:R-:W-:-:S08]  /*0f80*/  DFMA R6, R6, R6, R6 ;  /* 0x000000060606722b */ /* 0x000fd00000000006 */
[----:B------:R-:W-:Y:S01]  /*0f90*/  DFMA R16, R16, R6, R16 ;  /* 0x000000061010722b */ /* 0x000fe20000000010 */
[----:B------:R-:W-:Y:S01]  /*0fa0*/  SEL R7, R12, 0x63400000, !P2 ;  /* 0x634000000c077807 */ /* 0x000fe20005000000 */
[----:B------:R-:W-:-:S03]  /*0fb0*/  IMAD.MOV.U32 R6, RZ, RZ, R8 ;  /* 0x000000ffff067224 */ /* 0x000fc600078e0008 */
[----:B------:R-:W-:-:S03]  /*0fc0*/  LOP3.LUT R7, R7, 0x800fffff, R9, 0xf8, !PT ;  /* 0x800fffff07077812 */ /* 0x000fc600078ef809 */
[----:B------:R-:W-:-:S03]  /*0fd0*/  DFMA R22, R16, -R2, 1 ;  /* 0x3ff000001016742b */ /* 0x000fc60000000802 */
[----:B------:R-:W-:-:S05]  /*0fe0*/  @!P3 DFMA R6, R6, 2, -R18 ;  /* 0x400000000606b82b */ /* 0x000fca0000000812 */
[----:B------:R-:W-:Y:S01]  /*0ff0*/  DFMA R16, R16, R22, R16 ;  /* 0x000000161010722b */ /* 0x000fe20000000010 */
[----:B------:R-:W-:Y:S01]  /*1000*/  MOV R23, R11 ;  /* 0x0000000b00177202 */ /* 0x000fe20000000f00 */
[----:B------:R-:W-:-:S03]  /*1010*/  VIADD R22, R20, 0xffffffff ;  /* 0xffffffff14167836 */ /* 0x000fc60000000000 */
[----:B------:R-:W-:-:S03]  /*1020*/  @!P3 LOP3.LUT R23, R7, 0x7ff00000, RZ, 0xc0, !PT ;  /* 0x7ff000000717b812 */ /* 0x000fc600078ec0ff */
[----:B------:R-:W-:Y:S02]  /*1030*/  DMUL R18, R16, R6 ;  /* 0x0000000610127228 */ /* 0x000fe40000000000 */
[----:B------:R-:W-:-:S05]  /*1040*/  VIADD R13, R23, 0xffffffff ;  /* 0xffffffff170d7836 */ /* 0x000fca0000000000 */
[----:B------:R-:W-:Y:S01]  /*1050*/  ISETP.GT.U32.AND P0, PT, R13, 0x7feffffe, PT ;  /* 0x7feffffe0d00780c */ /* 0x000fe20003f04070 */
[----:B------:R-:W-:-:S03]  /*1060*/  DFMA R14, R18, -R2, R6 ;  /* 0x80000002120e722b */ /* 0x000fc60000000006 */
[----:B------:R-:W-:-:S05]  /*1070*/  ISETP.GT.U32.OR P0, PT, R22, 0x7feffffe, P0 ;  /* 0x7feffffe1600780c */ /* 0x000fca0000704470 */
[----:B------:R-:W-:-:S08]  /*1080*/  DFMA R14, R16, R14, R18 ;  /* 0x0000000e100e722b */ /* 0x000fd00000000012 */
[----:B------:R-:W-:Y:S05]  /*1090*/  @P0 BRA `(.L_x_18) ;  /* 0x00000000006c0947 */ /* 0x000fea0003800000 */
[----:B------:R-:W-:-:S04]  /*10a0*/  LOP3.LUT R16, R5, 0x7ff00000, RZ, 0xc0, !PT ;  /* 0x7ff0000005107812 */ /* 0x000fc800078ec0ff */
[CC--:B------:R-:W-:Y:S02]  /*10b0*/  VIADDMNMX R8, R11.reuse, -R16.reuse, 0xb9600000, !PT ;  /* 0xb96000000b087446 */ /* 0x0c0fe40007800910 */
[----:B------:R-:W-:Y:S02]  /*10c0*/  ISETP.GE.U32.AND P0, PT, R11, R16, PT ;  /* 0x000000100b00720c */ /* 0x000fe40003f06070 */
[----:B------:R-:W-:Y:S02]  /*10d0*/  VIMNMX R8, PT, PT, R8, 0x46a00000, PT ;  /* 0x46a0000008087848 */ /* 0x000fe40003fe0100 */
[----:B------:R-:W-:-:S05]  /*10e0*/  SEL R11, R12, 0x63400000, !P0 ;  /* 0x634000000c0b7807 */ /* 0x000fca0004000000 */
[----:B------:R-:W-:Y:S02]  /*10f0*/  IMAD.IADD R11, R8, 0x1, -R11 ;  /* 0x00000001080b7824 */ /* 0x000fe400078e0a0b */
[----:B------:R-:W-:Y:S02]  /*1100*/  IMAD.MOV.U32 R8, RZ, RZ, RZ ;  /* 0x000000ffff087224 */ /* 0x000fe400078e00ff */
[----:B------:R-:W-:-:S06]  /*1110*/  VIADD R9, R11, 0x7fe00000 ;  /* 0x7fe000000b097836 */ /* 0x000fcc0000000000 */
[----:B------:R-:W-:-:S10]  /*1120*/  DMUL R12, R14, R8 ;  /* 0x000000080e0c7228 */ /* 0x000fd40000000000 */
[----:B------:R-:W-:-:S13]  /*1130*/  FSETP.GTU.AND P0, PT, |R13|, 1.469367938527859385e-39, PT ;  /* 0x001000000d00780b */ /* 0x000fda0003f0c200 */
[----:B------:R-:W-:Y:S05]  /*1140*/  @P0 BRA `(.L_x_19) ;  /* 0x0000000000940947 */ /* 0x000fea0003800000 */
[----:B------:R-:W-:Y:S01]  /*1150*/  DFMA R2, R14, -R2, R6 ;  /* 0x800000020e02722b */ /* 0x000fe20000000006 */
[----:B------:R-:W-:-:S09]  /*1160*/  MOV R8, RZ ;  /* 0x000000ff00087202 */ /* 0x000fd20000000f00 */
[C---:B------:R-:W-:Y:S02]  /*1170*/  FSETP.NEU.AND P0, PT, R3.reuse, RZ, PT ;  /* 0x000000ff0300720b */ /* 0x040fe40003f0d000 */
[----:B------:R-:W-:-:S04]  /*1180*/  LOP3.LUT R5, R3, 0x80000000, R5, 0x48, !PT ;  /* 0x8000000003057812 */ /* 0x000fc800078e4805 */
[----:B------:R-:W-:-:S07]  /*1190*/  LOP3.LUT R9, R5, R9, RZ, 0xfc, !PT ;  /* 0x0000000905097212 */ /* 0x000fce00078efcff */
[----:B------:R-:W-:Y:S05]  /*11a0*/  @!P0 BRA `(.L_x_19) ;  /* 0x00000000007c8947 */ /* 0x000fea0003800000 */
[----:B------:R-:W-:Y:S01]  /*11b0*/  IMAD.MOV R3, RZ, RZ, -R11 ;  /* 0x000000ffff037224 */ /* 0x000fe200078e0a0b */
[----:B------:R-:W-:Y:S01]  /*11c0*/  DMUL.RP R8, R14, R8 ;  /* 0x000000080e087228 */ /* 0x000fe20000008000 */
[----:B------:R-:W-:-:S06]  /*11d0*/  IMAD.MOV.U32 R2, RZ, RZ, RZ ;  /* 0x000000ffff027224 */ /* 0x000fcc00078e00ff */
[----:B------:R-:W-:-:S03]  /*11e0*/  DFMA R2, R12, -R2, R14 ;  /* 0x800000020c02722b */ /* 0x000fc6000000000e */
[----:B------:R-:W-:-:S03]  /*11f0*/  LOP3.LUT R5, R9, R5, RZ, 0x3c, !PT ;  /* 0x0000000509057212 */ /* 0x000fc600078e3cff */
[----:B------:R-:W-:-:S04]  /*1200*/  IADD3 R2, PT, PT, -R11, -0x43300000, RZ ;  /* 0xbcd000000b027810 */ /* 0x000fc80007ffe1ff */
[----:B------:R-:W-:-:S04]  /*1210*/  FSETP.NEU.AND P0, PT, |R3|, R2, PT ;  /* 0x000000020300720b */ /* 0x000fc80003f0d200 */
[----:B------:R-:W-:Y:S02]  /*1220*/  FSEL R12, R8, R12, !P0 ;  /* 0x0000000c080c7208 */ /* 0x000fe40004000000 */
[----:B------:R-:W-:Y:S01]  /*1230*/  FSEL R13, R5, R13, !P0 ;  /* 0x0000000d050d7208 */ /* 0x000fe20004000000 */
[----:B------:R-:W-:Y:S06]  /*1240*/  BRA `(.L_x_19) ;  /* 0x0000000000547947 */ /* 0x000fec0003800000 */
.L_x_18:
[----:B------:R-:W-:-:S14]  /*1250*/  DSETP.NAN.AND P0, PT, R8, R8, PT ;  /* 0x000000080800722a */ /* 0x000fdc0003f08000 */
[----:B------:R-:W-:Y:S05]  /*1260*/  @P0 BRA `(.L_x_20) ;  /* 0x0000000000440947 */ /* 0x000fea0003800000 */
[----:B------:R-:W-:-:S14]  /*1270*/  DSETP.NAN.AND P0, PT, R4, R4, PT ;  /* 0x000000040400722a */ /* 0x000fdc0003f08000 */
[----:B------:R-:W-:Y:S05]  /*1280*/  @P0 BRA `(.L_x_21) ;  /* 0x0000000000300947 */ /* 0x000fea0003800000 */
[----:B------:R-:W-:Y:S01]  /*1290*/  ISETP.NE.AND P0, PT, R23, R20, PT ;  /* 0x000000141700720c */ /* 0x000fe20003f05270 */
[----:B------:R-:W-:Y:S02]  /*12a0*/  IMAD.MOV.U32 R12, RZ, RZ, 0x0 ;  /* 0x00000000ff0c7424 */ /* 0x000fe400078e00ff */
[----:B------:R-:W-:-:S10]  /*12b0*/  IMAD.MOV.U32 R13, RZ, RZ, -0x80000 ;  /* 0xfff80000ff0d7424 */ /* 0x000fd400078e00ff */
[----:B------:R-:W-:Y:S05]  /*12c0*/  @!P0 BRA `(.L_x_19) ;  /* 0x0000000000348947 */ /* 0x000fea0003800000 */
[----:B------:R-:W-:Y:S02]  /*12d0*/  ISETP.NE.AND P0, PT, R23, 0x7ff00000, PT ;  /* 0x7ff000001700780c */ /* 0x000fe40003f05270 */
[----:B------:R-:W-:Y:S02]  /*12e0*/  LOP3.LUT R13, R9, 0x80000000, R5, 0x48, !PT ;  /* 0x80000000090d7812 */ /* 0x000fe400078e4805 */
[----:B------:R-:W-:-:S13]  /*12f0*/  ISETP.EQ.OR P0, PT, R20, RZ, !P0 ;  /* 0x000000ff1400720c */ /* 0x000fda0004702670 */
[----:B------:R-:W-:Y:S01]  /*1300*/  @P0 LOP3.LUT R2, R13, 0x7ff00000, RZ, 0xfc, !PT ;  /* 0x7ff000000d020812 */ /* 0x000fe200078efcff */
[----:B------:R-:W-:Y:S02]  /*1310*/  @!P0 IMAD.MOV.U32 R12, RZ, RZ, RZ ;  /* 0x000000ffff0c8224 */ /* 0x000fe400078e00ff */
[----:B------:R-:W-:Y:S01]  /*1320*/  @P0 IMAD.MOV.U32 R12, RZ, RZ, RZ ;  /* 0x000000ffff0c0224 */ /* 0x000fe200078e00ff */
[----:B------:R-:W-:Y:S01]  /*1330*/  @P0 MOV R13, R2 ;  /* 0x00000002000d0202 */ /* 0x000fe20000000f00 */
[----:B------:R-:W-:Y:S06]  /*1340*/  BRA `(.L_x_19) ;  /* 0x0000000000147947 */ /* 0x000fec0003800000 */
.L_x_21:
[----:B------:R-:W-:Y:S01]  /*1350*/  LOP3.LUT R13, R5, 0x80000, RZ, 0xfc, !PT ;  /* 0x00080000050d7812 */ /* 0x000fe200078efcff */
[----:B------:R-:W-:Y:S01]  /*1360*/  IMAD.MOV.U32 R12, RZ, RZ, R4 ;  /* 0x000000ffff0c7224 */ /* 0x000fe200078e0004 */
[----:B------:R-:W-:Y:S06]  /*1370*/  BRA `(.L_x_19) ;  /* 0x0000000000087947 */ /* 0x000fec0003800000 */
.L_x_20:
[----:B------:R-:W-:Y:S01]  /*1380*/  LOP3.LUT R13, R9, 0x80000, RZ, 0xfc, !PT ;  /* 0x00080000090d7812 */ /* 0x000fe200078efcff */
[----:B------:R-:W-:-:S07]  /*1390*/  IMAD.MOV.U32 R12, RZ, RZ, R8 ;  /* 0x000000ffff0c7224 */ /* 0x000fce00078e0008 */
.L_x_19:
[----:B------:R-:W-:Y:S05]  /*13a0*/  BSYNC.RECONVERGENT B1 ;  /* 0x0000000000017941 */ /* 0x000fea0003800200 */
.L_x_17:
[----:B------:R-:W-:Y:S02]  /*13b0*/  IMAD.MOV.U32 R11, RZ, RZ, 0x0 ;  /* 0x00000000ff0b7424 */ /* 0x000fe400078e00ff */
[----:B------:R-:W-:Y:S02]  /*13c0*/  IMAD.MOV.U32 R2, RZ, RZ, R12 ;  /* 0x000000ffff027224 */ /* 0x000fe400078e000c */
[----:B------:R-:W-:Y:S01]  /*13d0*/  IMAD.MOV.U32 R3, RZ, RZ, R13 ;  /* 0x000000ffff037224 */ /* 0x000fe200078e000d */
[----:B------:R-:W-:Y:S06]  /*13e0*/  RET.REL.NODEC R10 `(_Z20pairs_trading_kernelPKdS0_Pii) ;  /* 0xffffffec0a047950 */ /* 0x000fec0003c3ffff */
        .weak           $__internal_1_$__cuda_sm20_dsqrt_rn_f64_mediumpath_v1
        .type           $__internal_1_$__cuda_sm20_dsqrt_rn_f64_mediumpath_v1,@function
        .size           $__internal_1_$__cuda_sm20_dsqrt_rn_f64_mediumpath_v1,(.L_x_28 - $__internal_1_$__cuda_sm20_dsqrt_rn_f64_mediumpath_v1)
$__internal_1_$__cuda_sm20_dsqrt_rn_f64_mediumpath_v1:
[----:B------:R-:W-:Y:S01]  /*13f0*/  ISETP.GE.U32.AND P0, PT, R8, -0x3400000, PT ;  /* 0xfcc000000800780c */ /* 0x000fe20003f06070 */
[----:B------:R-:W-:Y:S01]  /*1400*/  BSSY.RECONVERGENT B1, `(.L_x_22) ;  /* 0x0000028000017945 */ /* 0x000fe20003800200 */
[----:B------:R-:W-:Y:S01]  /*1410*/  MOV R8, R6 ;  /* 0x0000000600087202 */ /* 0x000fe20000000f00 */
[----:B------:R-:W-:Y:S02]  /*1420*/  IMAD.MOV.U32 R9, RZ, RZ, R7 ;  /* 0x000000ffff097224 */ /* 0x000fe400078e0007 */
[----:B------:R-:W-:Y:S02]  /*1430*/  IMAD.MOV.U32 R12, RZ, RZ, R14 ;  /* 0x000000ffff0c7224 */ /* 0x000fe400078e000e */
[----:B------:R-:W-:Y:S02]  /*1440*/  IMAD.MOV.U32 R6, RZ, RZ, R16 ;  /* 0x000000ffff067224 */ /* 0x000fe400078e0010 */
[----:B------:R-:W-:-:S04]  /*1450*/  IMAD.MOV.U32 R7, RZ, RZ, R17 ;  /* 0x000000ffff077224 */ /* 0x000fc800078e0011 */
[----:B------:R-:W-:Y:S05]  /*1460*/  @!P0 BRA `(.L_x_23) ;  /* 0x0000000000208947 */ /* 0x000fea0003800000 */
[----:B------:R-:W-:-:S10]  /*1470*/  DFMA.RM R6, R6, R12, R10 ;  /* 0x0000000c0606722b */ /* 0x000fd4000000400a */
[----:B------:R-:W-:-:S05]  /*1480*/  IADD3 R10, P0, PT, R6, 0x1, RZ ;  /* 0x00000001060a7810 */ /* 0x000fca0007f1e0ff */
[----:B------:R-:W-:-:S06]  /*1490*/  IMAD.X R11, RZ, RZ, R7, P0 ;  /* 0x000000ffff0b7224 */ /* 0x000fcc00000e0607 */
[----:B------:R-:W-:-:S08]  /*14a0*/  DFMA.RP R8, -R6, R10, R8 ;  /* 0x0000000a0608722b */ /* 0x000fd00000008108 */
[----:B------:R-:W-:-:S06]  /*14b0*/  DSETP.GT.AND P0, PT, R8, RZ, PT ;  /* 0x000000ff0800722a */ /* 0x000fcc0003f04000 */
[----:B------:R-:W-:Y:S02]  /*14c0*/  FSEL R6, R10, R6, P0 ;  /* 0x000000060a067208 */ /* 0x000fe40000000000 */
[----:B------:R-:W-:Y:S01]  /*14d0*/  FSEL R7, R11, R7, P0 ;  /* 0x000000070b077208 */ /* 0x000fe20000000000 */
[----:B------:R-:W-:Y:S06]  /*14e0*/  BRA `(.L_x_24) ;  /* 0x0000000000647947 */ /* 0x000fec0003800000 */
.L_x_23:
[----:B------:R-:W-:-:S14]  /*14f0*/  DSETP.NE.AND P0, PT, R8, RZ, PT ;  /* 0x000000ff0800722a */ /* 0x000fdc0003f05000 */
[----:B------:R-:W-:Y:S05]  /*1500*/  @!P0 BRA `(.L_x_25) ;  /* 0x0000000000588947 */ /* 0x000fea0003800000 */
[----:B------:R-:W-:-:S13]  /*1510*/  ISETP.GE.AND P0, PT, R9, RZ, PT ;  /* 0x000000ff0900720c */ /* 0x000fda0003f06270 */
[----:B------:R-:W-:Y:S02]  /*1520*/  @!P0 IMAD.MOV.U32 R6, RZ, RZ, 0x0 ;  /* 0x00000000ff068424 */ /* 0x000fe400078e00ff */
[----:B------:R-:W-:Y:S01]  /*1530*/  @!P0 IMAD.MOV.U32 R7, RZ, RZ, -0x80000 ;  /* 0xfff80000ff078424 */ /* 0x000fe200078e00ff */
[----:B------:R-:W-:Y:S06]  /*1540*/  @!P0 BRA `(.L_x_24) ;  /* 0x00000000004c8947 */ /* 0x000fec0003800000 */
[----:B------:R-:W-:-:S13]  /*1550*/  ISETP.GT.AND P0, PT, R9, 0x7fefffff, PT ;  /* 0x7fefffff0900780c */ /* 0x000fda0003f04270 */
[----:B------:R-:W-:Y:S05]  /*1560*/  @P0 BRA `(.L_x_25) ;  /* 0x0000000000400947 */ /* 0x000fea0003800000 */
[----:B------:R-:W-:Y:S01]  /*1570*/  DMUL R6, R8, 8.11296384146066816958e+31 ;  /* 0x4690000008067828 */ /* 0x000fe20000000000 */
[----:B------:R-:W-:Y:S01]  /*1580*/  IMAD.MOV.U32 R12, RZ, RZ, 0x0 ;  /* 0x00000000ff0c7424 */ /* 0x000fe200078e00ff */
[----:B------:R-:W-:Y:S01]  /*1590*/  MOV R8, RZ ;  /* 0x000000ff00087202 */ /* 0x000fe20000000f00 */
[----:B------:R-:W-:-:S03]  /*15a0*/  IMAD.MOV.U32 R13, RZ, RZ, 0x3fd80000 ;  /* 0x3fd80000ff0d7424 */ /* 0x000fc600078e00ff */
[----:B------:R-:W0:Y:S02]  /*15b0*/  MUFU.RSQ64H R9, R7 ;  /* 0x0000000700097308 */ /* 0x000e240000001c00 */
[----:B0-----:R-:W-:-:S08]  /*15c0*/  DMUL R10, R8, R8 ;  /* 0x00000008080a7228 */ /* 0x001fd00000000000 */
[----:B------:R-:W-:-:S08]  /*15d0*/  DFMA R10, R6, -R10, 1 ;  /* 0x3ff00000060a742b */ /* 0x000fd0000000080a */
[----:B------:R-:W-:Y:S02]  /*15e0*/  DFMA R12, R10, R12, 0.5 ;  /* 0x3fe000000a0c742b */ /* 0x000fe4000000000c */
[----:B------:R-:W-:-:S08]  /*15f0*/  DMUL R10, R8, R10 ;  /* 0x0000000a080a7228 */ /* 0x000fd00000000000 */
[----:B------:R-:W-:-:S08]  /*1600*/  DFMA R10, R12, R10, R8 ;  /* 0x0000000a0c0a722b */ /* 0x000fd00000000008 */
[----:B------:R-:W-:Y:S02]  /*1610*/  DMUL R8, R6, R10 ;  /* 0x0000000a06087228 */ /* 0x000fe40000000000 */
[----:B------:R-:W-:-:S06]  /*1620*/  VIADD R11, R11, 0xfff00000 ;  /* 0xfff000000b0b7836 */ /* 0x000fcc0000000000 */
[----:B------:R-:W-:-:S08]  /*1630*/  DFMA R12, R8, -R8, R6 ;  /* 0x80000008080c722b */ /* 0x000fd00000000006 */
[----:B------:R-:W-:-:S10]  /*1640*/  DFMA R6, R10, R12, R8 ;  /* 0x0000000c0a06722b */ /* 0x000fd40000000008 */
[----:B------:R-:W-:Y:S01]  /*1650*/  VIADD R7, R7, 0xfcb00000 ;  /* 0xfcb0000007077836 */ /* 0x000fe20000000000 */
[----:B------:R-:W-:Y:S06]  /*1660*/  BRA `(.L_x_24) ;  /* 0x0000000000047947 */ /* 0x000fec0003800000 */
.L_x_25:
[----:B------:R-:W-:-:S11]  /*1670*/  DADD R6, R8, R8 ;  /* 0x0000000008067229 */ /* 0x000fd60000000008 */
.L_x_24:
[----:B------:R-:W-:Y:S05]  /*1680*/  BSYNC.RECONVERGENT B1 ;  /* 0x0000000000017941 */ /* 0x000fea0003800200 */
.L_x_22:
[----:B------:R-:W-:-:S04]  /*1690*/  IMAD.MOV.U32 R5, RZ, RZ, 0x0 ;  /* 0x00000000ff057424 */ /* 0x000fc800078e00ff */
[----:B------:R-:W-:Y:S05]  /*16a0*/  RET.REL.NODEC R4 `(_Z20pairs_trading_kernelPKdS0_Pii) ;  /* 0xffffffe804547950 */ /* 0x000fea0003c3ffff */
.L_x_26:
        /* <DEDUP_REMOVED lines=13> */
.L_x_28:


//--------------------- .nv.shared.reserved.0     --------------------------
	.section	.nv.shared.reserved.0,"aw",@nobits
	.weak		__nv_reservedSMEM_offset_0_alias
	.size		__nv_reservedSMEM_offset_0_alias, 0, 64
	.other		__nv_reservedSMEM_offset_0_alias,@"STO_CUDA_RESERVED_SHARED STV_DEFAULT"
__nv_reservedSMEM_offset_0_alias:
	.zero		0
	.zero		64


//--------------------- .nv.global                --------------------------
	.section	.nv.global,"aw",@nobits
.nv.global:
	.type		_ZN34_INTERNAL_4a7eb47f_4_k_cu_e60225b46thrust24THRUST_300001_SM_1000_NS3seqE,@object
	.size		_ZN34_INTERNAL_4a7eb47f_4_k_cu_e60225b46thrust24THRUST_300001_SM_1000_NS3seqE,(_ZN34_INTERNAL_4a7eb47f_4_k_cu_e60225b44cuda3std3__48in_placeE - _ZN34_INTERNAL_4a7eb47f_4_k_cu_e60225b46thrust24THRUST_300001_SM_1000_NS3seqE)
_ZN34_INTERNAL_4a7eb47f_4_k_cu_e60225b46thrust24THRUST_300001_SM_1000_NS3seqE:
	.zero		1
	.type		_ZN34_INTERNAL_4a7eb47f_4_k_cu_e60225b44cuda3std3__48in_placeE,@object
	.size		_ZN34_INTERNAL_4a7eb47f_4_k_cu_e60225b44cuda3std3__48in_placeE,(_ZN34_INTERNAL_4a7eb47f_4_k_cu_e60225b44cuda3std6ranges3__45__cpo4sizeE - _ZN34_INTERNAL_4a7eb47f_4_k_cu_e60225b44cuda3std3__48in_placeE)
_ZN34_INTERNAL_4a7eb47f_4_k_cu_e60225b44cuda3std3__48in_placeE:
	.zero		1
	.type		_ZN34_INTERNAL_4a7eb47f_4_k_cu_e60225b44cuda3std6ranges3__45__cpo4sizeE,@object
	.size		_ZN34_INTERNAL_4a7eb47f_4_k_cu_e60225b44cuda3std6ranges3__45__cpo4sizeE,(_ZN34_INTERNAL_4a7eb47f_4_k_cu_e60225b46thrust24THRUST_300001_SM_1000_NS12placeholders2_3E - _ZN34_INTERNAL_4a7eb47f_4_k_cu_e60225b44cuda3std6ranges3__45__cpo4sizeE)
_ZN34_INTERNAL_4a7eb47f_4_k_cu_e60225b44cuda3std6ranges3__45__cpo4sizeE:
	.zero		1
	.type		_ZN34_INTERNAL_4a7eb47f_4_k_cu_e60225b46thrust24THRUST_300001_SM_1000_NS12placeholders2_3E,@object
	.size		_ZN34_INTERNAL_4a7eb47f_4_k_cu_e60225b46thrust24THRUST_300001_SM_1000_NS12placeholders2_3E,(_ZN34_INTERNAL_4a7eb47f_4_k_cu_e60225b44cuda3std3__45__cpo6cbeginE - _ZN34_INTERNAL_4a7eb47f_4_k_cu_e60225b46thrust24THRUST_300001_SM_1000_NS12placeholders2_3E)
_ZN34_INTERNAL_4a7eb47f_4_k_cu_e60225b46thrust24THRUST_300001_SM_1000_NS12placeholders2_3E:
	.zero		1
	.type		_ZN34_INTERNAL_4a7eb47f_4_k_cu_e60225b44cuda3std3__45__cpo6cbeginE,@object
	.size		_ZN34_INTERNAL_4a7eb47f_4_k_cu_e60225b44cuda3std3__45__cpo6cbeginE,(_ZN34_INTERNAL_4a7eb47f_4_k_cu_e60225b44cuda3std6ranges3__45__cpo6cbeginE - _ZN34_INTERNAL_4a7eb47f_4_k_cu_e60225b44cuda3std3__45__cpo6cbeginE)
_ZN34_INTERNAL_4a7eb47f_4_k_cu_e60225b44cuda3std3__45__cpo6cbeginE:
	.zero		1
	.type		_ZN34_INTERNAL_4a7eb47f_4_k_cu_e60225b44cuda3std6ranges3__45__cpo6cbeginE,@object
	.size		_ZN34_INTERNAL_4a7eb47f_4_k_cu_e60225b44cuda3std6ranges3__45__cpo6cbeginE,(_ZN34_INTERNAL_4a7eb47f_4_k_cu_e60225b46thrust24THRUST_300001_SM_1000_NS12placeholders2_7E - _ZN34_INTERNAL_4a7eb47f_4_k_cu_e60225b44cuda3std6ranges3__45__cpo6cbeginE)
_ZN34_INTERNAL_4a7eb47f_4_k_cu_e60225b44cuda3std6ranges3__45__cpo6cbeginE:
	.zero		1
	.type		_ZN34_INTERNAL_4a7eb47f_4_k_cu_e60225b46thrust24THRUST_300001_SM_1000_NS12placeholders2_7E,@object
	.size		_ZN34_INTERNAL_4a7eb47f_4_k_cu_e60225b46thrust24THRUST_300001_SM_1000_NS12placeholders2_7E,(_ZN34_INTERNAL_4a7eb47f_4_k_cu_e60225b44cuda3std3__45__cpo7crbeginE - _ZN34_INTERNAL_4a7eb47f_4_k_cu_e60225b46thrust24THRUST_300001_SM_1000_NS12placeholders2_7E)
_ZN34_INTERNAL_4a7eb47f_4_k_cu_e60225b46thrust24THRUST_300001_SM_1000_NS12placeholders2_7E:
	.zero		1
	.type		_ZN34_INTERNAL_4a7eb47f_4_k_cu_e60225b44cuda3std3__45__cpo7crbeginE,@object
	.size		_ZN34_INTERNAL_4a7eb47f_4_k_cu_e60225b44cuda3std3__45__cpo7crbeginE,(_ZN34_INTERNAL_4a7eb47f_4_k_cu_e60225b44cuda3std6ranges3__45__cpo4nextE - _ZN34_INTERNAL_4a7eb47f_4_k_cu_e60225b44cuda3std3__45__cpo7crbeginE)
_ZN34_INTERNAL_4a7eb47f_4_k_cu_e60225b44cuda3std3__45__cpo7crbeginE:
	.zero		1
	.type		_ZN34_INTERNAL_4a7eb47f_4_k_cu_e60225b44cuda3std6ranges3__45__cpo4nextE,@object
	.size		_ZN34_INTERNAL_4a7eb47f_4_k_cu_e60225b44cuda3std6ranges3__45__cpo4nextE,(_ZN34_INTERNAL_4a7eb47f_4_k_cu_e60225b44cuda3std6ranges3__45__cpo4swapE - _ZN34_INTERNAL_4a7eb47f_4_k_cu_e60225b44cuda3std6ranges3__45__cpo4nextE)
_ZN34_INTERNAL_4a7eb47f_4_k_cu_e60225b44cuda3std6ranges3__45__cpo4nextE:
	.zero		1
	.type		_ZN34_INTERNAL_4a7eb47f_4_k_cu_e60225b44cuda3std6ranges3__45__cpo4swapE,@object
	.size		_ZN34_INTERNAL_4a7eb47f_4_k_cu_e60225b44cuda3std6ranges3__45__cpo4swapE,(_ZN34_INTERNAL_4a7eb47f_4_k_cu_e60225b46thrust24THRUST_300001_SM_1000_NS8cuda_cub10par_nosyncE - _ZN34_INTERNAL_4a7eb47f_4_k_cu_e60225b44cuda3std6ranges3__45__cpo4swapE)
_ZN34_INTERNAL_4a7eb47f_4_k_cu_e60225b44cuda3std6ranges3__45__cpo4swapE:
	.zero		1
	.type		_ZN34_INTERNAL_4a7eb47f_4_k_cu_e60225b46thrust24THRUST_300001_SM_1000_NS8cuda_cub10par_nosyncE,@object
	.size		_ZN34_INTERNAL_4a7eb47f_4_k_cu_e60225b46thrust24THRUST_300001_SM_1000_NS8cuda_cub10par_nosyncE,(_ZN34_INTERNAL_4a7eb47f_4_k_cu_e60225b46thrust24THRUST_300001_SM_1000_NS12placeholders2_9E - _ZN34_INTERNAL_4a7eb47f_4_k_cu_e60225b46thrust24THRUST_300001_SM_1000_NS8cuda_cub10par_nosyncE)
_ZN34_INTERNAL_4a7eb47f_4_k_cu_e60225b46thrust24THRUST_300001_SM_1000_NS8cuda_cub10par_nosyncE:
	.zero		1
	.type		_ZN34_INTERNAL_4a7eb47f_4_k_cu_e60225b46thrust24THRUST_300001_SM_1000_NS12placeholders2_9E,@object
	.size		_ZN34_INTERNAL_4a7eb47f_4_k_cu_e60225b46thrust24THRUST_300001_SM_1000_NS12placeholders2_9E,(_ZN34_INTERNAL_4a7eb47f_4_k_cu_e60225b44cuda3std3__436_GLOBAL__N__4a7eb47f_4_k_cu_e60225b46ignoreE - _ZN34_INTERNAL_4a7eb47f_4_k_cu_e60225b46thrust24THRUST_300001_SM_1000_NS12placeholders2_9E)
_ZN34_INTERNAL_4a7eb47f_4_k_cu_e60225b46thrust24THRUST_300001_SM_1000_NS12placeholders2_9E:
	.zero		1
	.type		_ZN34_INTERNAL_4a7eb47f_4_k_cu_e60225b44cuda3std3__436_GLOBAL__N__4a7eb47f_4_k_cu_e60225b46ignoreE,@object
	.size		_ZN34_INTERNAL_4a7eb47f_4_k_cu_e60225b44cuda3std3__436_GLOBAL__N__4a7eb47f_4_k_cu_e60225b46ignoreE,(_ZN34_INTERNAL_4a7eb47f_4_k_cu_e60225b44cuda3std6ranges3__45__cpo4dataE - _ZN34_INTERNAL_4a7eb47f_4_k_cu_e60225b44cuda3std3__436_GLOBAL__N__4a7eb47f_4_k_cu_e60225b46ignoreE)
_ZN34_INTERNAL_4a7eb47f_4_k_cu_e60225b44cuda3std3__436_GLOBAL__N__4a7eb47f_4_k_cu_e60225b46ignoreE:
	.zero		1
	.type		_ZN34_INTERNAL_4a7eb47f_4_k_cu_e60225b44cuda3std6ranges3__45__cpo4dataE,@object
	.size		_ZN34_INTERNAL_4a7eb47f_4_k_cu_e60225b44cuda3std6ranges3__45__cpo4dataE,(_ZN34_INTERNAL_4a7eb47f_4_k_cu_e60225b46thrust24THRUST_300001_SM_1000_NS12placeholders2_1E - _ZN34_INTERNAL_4a7eb47f_4_k_cu_e60225b44cuda3std6ranges3__45__cpo4dataE)
_ZN34_INTERNAL_4a7eb47f_4_k_cu_e60225b44cuda3std6ranges3__45__cpo4dataE:
	.zero		1
	.type		_ZN34_INTERNAL_4a7eb47f_4_k_cu_e60225b46thrust24THRUST_300001_SM_1000_NS12placeholders2_1E,@object
	.size		_ZN34_INTERNAL_4a7eb47f_4_k_cu_e60225b46thrust24THRUST_300001_SM_1000_NS12placeholders2_1E,(_ZN34_INTERNAL_4a7eb47f_4_k_cu_e60225b44cuda3std3__45__cpo5beginE - _ZN34_INTERNAL_4a7eb47f_4_k_cu_e60225b46thrust24THRUST_300001_SM_1000_NS12placeholders2_1E)
_ZN34_INTERNAL_4a7eb47f_4_k_cu_e60225b46thrust24THRUST_300001_SM_1000_NS12placeholders2_1E:
	.zero		1
	.type		_ZN34_INTERNAL_4a7eb47f_4_k_cu_e60225b44cuda3std3__45__cpo5beginE,@object
	.size		_ZN34_INTERNAL_4a7eb47f_4_k_cu_e60225b44cuda3std3__45__cpo5beginE,(_ZN34_INTERNAL_4a7eb47f_4_k_cu_e60225b44cuda3std6ranges3__45__cpo5beginE - _ZN34_INTERNAL_4a7eb47f_4_k_cu_e60225b44cuda3std3__45__cpo5beginE)
_ZN34_INTERNAL_4a7eb47f_4_k_cu_e60225b44cuda3std3__45__cpo5beginE:
	.zero		1
	.type		_ZN34_INTERNAL_4a7eb47f_4_k_cu_e60225b44cuda3std6ranges3__45__cpo5beginE,@object
	.size		_ZN34_INTERNAL_4a7eb47f_4_k_cu_e60225b44cuda3std6ranges3__45__cpo5beginE,(_ZN34_INTERNAL_4a7eb47f_4_k_cu_e60225b46thrust24THRUST_300001_SM_1000_NS12placeholders2_5E - _ZN34_INTERNAL_4a7eb47f_4_k_cu_e60225b44cuda3std6ranges3__45__cpo5beginE)
_ZN34_INTERNAL_4a7eb47f_4_k_cu_e60225b44cuda3std6ranges3__45__cpo5beginE:
	.zero		1
	.type		_ZN34_INTERNAL_4a7eb47f_4_k_cu_e60225b46thrust24THRUST_300001_SM_1000_NS12placeholders2_5E,@object
	.size		_ZN34_INTERNAL_4a7eb47f_4_k_cu_e60225b46thrust24THRUST_300001_SM_1000_NS12placeholders2_5E,(_ZN34_INTERNAL_4a7eb47f_4_k_cu_e60225b44cuda3std3__45__cpo6rbeginE - _ZN34_INTERNAL_4a7eb47f_4_k_cu_e60225b46thrust24THRUST_300001_SM_1000_NS12placeholders2_5E)
_ZN34_INTERNAL_4a7eb47f_4_k_cu_e60225b46thrust24THRUST_300001_SM_1000_NS12placeholders2_5E:
	.zero		1
	.type		_ZN34_INTERNAL_4a7eb47f_4_k_cu_e60225b44cuda3std3__45__cpo6rbeginE,@object
	.size		_ZN34_INTERNAL_4a7eb47f_4_k_cu_e60225b44cuda3std3__45__cpo6rbeginE,(_ZN34_INTERNAL_4a7eb47f_4_k_cu_e60225b44cuda3std6ranges3__45__cpo7advanceE - _ZN34_INTERNAL_4a7eb47f_4_k_cu_e60225b44cuda3std3__45__cpo6rbeginE)
_ZN34_INTERNAL_4a7eb47f_4_k_cu_e60225b44cuda3std3__45__cpo6rbeginE:
	.zero		1
	.type		_ZN34_INTERNAL_4a7eb47f_4_k_cu_e60225b44cuda3std6ranges3__45__cpo7advanceE,@object
	.size		_ZN34_INTERNAL_4a7eb47f_4_k_cu_e60225b44cuda3std6ranges3__45__cpo7advanceE,(_ZN34_INTERNAL_4a7eb47f_4_k_cu_e60225b44cuda3std3__47nulloptE - _ZN34_INTERNAL_4a7eb47f_4_k_cu_e60225b44cuda3std6ranges3__45__cpo7advanceE)
_ZN34_INTERNAL_4a7eb47f_4_k_cu_e60225b44cuda3std6ranges3__45__cpo7advanceE:
	.zero		1
	.type		_ZN34_INTERNAL_4a7eb47f_4_k_cu_e60225b44cuda3std3__47nulloptE,@object
	.size		_ZN34_INTERNAL_4a7eb47f_4_k_cu_e60225b44cuda3std3__47nulloptE,(_ZN34_INTERNAL_4a7eb47f_4_k_cu_e60225b44cuda3std6ranges3__45__cpo8distanceE - _ZN34_INTERNAL_4a7eb47f_4_k_cu_e60225b44cuda3std3__47nulloptE)
_ZN34_INTERNAL_4a7eb47f_4_k_cu_e60225b44cuda3std3__47nulloptE:
	.zero		1
	.type		_ZN34_INTERNAL_4a7eb47f_4_k_cu_e60225b44cuda3std6ranges3__45__cpo8distanceE,@object
	.size		_ZN34_INTERNAL_4a7eb47f_4_k_cu_e60225b44cuda3std6ranges3__45__cpo8distanceE,(_ZN34_INTERNAL_4a7eb47f_4_k_cu_e60225b46thrust24THRUST_300001_SM_1000_NS12placeholders3_10E - _ZN34_INTERNAL_4a7eb47f_4_k_cu_e60225b44cuda3std6ranges3__45__cpo8distanceE)
_ZN34_INTERNAL_4a7eb47f_4_k_cu_e60225b44cuda3std6ranges3__45__cpo8distanceE:
	.zero		1
	.type		_ZN34_INTERNAL_4a7eb47f_4_k_cu_e60225b46thrust24THRUST_300001_SM_1000_NS12placeholders3_10E,@object
	.size		_ZN34_INTERNAL_4a7eb47f_4_k_cu_e60225b46thrust24THRUST_300001_SM_1000_NS12placeholders3_10E,(_ZN34_INTERNAL_4a7eb47f_4_k_cu_e60225b44cuda3std3__419piecewise_constructE - _ZN34_INTERNAL_4a7eb47f_4_k_cu_e60225b46thrust24THRUST_300001_SM_1000_NS12placeholders3_10E)
_ZN34_INTERNAL_4a7eb47f_4_k_cu_e60225b46thrust24THRUST_300001_SM_1000_NS12placeholders3_10E:
	.zero		1
	.type		_ZN34_INTERNAL_4a7eb47f_4_k_cu_e60225b44cuda3std3__419piecewise_constructE,@object
	.size		_ZN34_INTERNAL_4a7eb47f_4_k_cu_e60225b44cuda3std3__419piecewise_constructE,(_ZN34_INTERNAL_4a7eb47f_4_k_cu_e60225b44cuda3std6ranges3__45__cpo5cdataE - _ZN34_INTERNAL_4a7eb47f_4_k_cu_e60225b44cuda3std3__419piecewise_constructE)
_ZN34_INTERNAL_4a7eb47f_4_k_cu_e60225b44cuda3std3__419piecewise_constructE:
	.zero		1
	.type		_ZN34_INTERNAL_4a7eb47f_4_k_cu_e60225b44cuda3std6ranges3__45__cpo5cdataE,@object
	.size		_ZN34_INTERNAL_4a7eb47f_4_k_cu_e60225b44cuda3std6ranges3__45__cpo5cdataE,(_ZN34_INTERNAL_4a7eb47f_4_k_cu_e60225b46thrust24THRUST_300001_SM_1000_NS12placeholders2_2E - _ZN34_INTERNAL_4a7eb47f_4_k_cu_e60225b44cuda3std6ranges3__45__cpo5cdataE)
_ZN34_INTERNAL_4a7eb47f_4_k_cu_e60225b44cuda3std6ranges3__45__cpo5cdataE:
	.zero		1
	.type		_ZN34_INTERNAL_4a7eb47f_4_k_cu_e60225b46thrust24THRUST_300001_SM_1000_NS12placeholders2_2E,@object
	.size		_ZN34_INTERNAL_4a7eb47f_4_k_cu_e60225b46thrust24THRUST_300001_SM_1000_NS12placeholders2_2E,(_ZN34_INTERNAL_4a7eb47f_4_k_cu_e60225b44cuda3std3__45__cpo3endE - _ZN34_INTERNAL_4a7eb47f_4_k_cu_e60225b46thrust24THRUST_300001_SM_1000_NS12placeholders2_2E)
_ZN34_INTERNAL_4a7eb47f_4_k_cu_e60225b46thrust24THRUST_300001_SM_1000_NS12placeholders2_2E:
	.zero		1
	.type		_ZN34_INTERNAL_4a7eb47f_4_k_cu_e60225b44cuda3std3__45__cpo3endE,@object
	.size		_ZN34_INTERNAL_4a7eb47f_4_k_cu_e60225b44cuda3std3__45__cpo3endE,(_ZN34_INTERNAL_4a7eb47f_4_k_cu_e60225b44cuda3std6ranges3__45__cpo3endE - _ZN34_INTERNAL_4a7eb47f_4_k_cu_e60225b44cuda3std3__45__cpo3endE)
_ZN34_INTERNAL_4a7eb47f_4_k_cu_e60225b44cuda3std3__45__cpo3endE:
	.zero		1
	.type		_ZN34_INTERNAL_4a7eb47f_4_k_cu_e60225b44cuda3std6ranges3__45__cpo3endE,@object
	.size		_ZN34_INTERNAL_4a7eb47f_4_k_cu_e60225b44cuda3std6ranges3__45__cpo3endE,(_ZN34_INTERNAL_4a7eb47f_4_k_cu_e60225b46thrust24THRUST_300001_SM_1000_NS12placeholders2_6E - _ZN34_INTERNAL_4a7eb47f_4_k_cu_e60225b44cuda3std6ranges3__45__cpo3endE)
_ZN34_INTERNAL_4a7eb47f_4_k_cu_e60225b44cuda3std6ranges3__45__cpo3endE:
	.zero		1
	.type		_ZN34_INTERNAL_4a7eb47f_4_k_cu_e60225b46thrust24THRUST_300001_SM_1000_NS12placeholders2_6E,@object
	.size		_ZN34_INTERNAL_4a7eb47f_4_k_cu_e60225b46thrust24THRUST_300001_SM_1000_NS12placeholders2_6E,(_ZN34_INTERNAL_4a7eb47f_4_k_cu_e60225b44cuda3std3__45__cpo4rendE - _ZN34_INTERNAL_4a7eb47f_4_k_cu_e60225b46thrust24THRUST_300001_SM_1000_NS12placeholders2_6E)
_ZN34_INTERNAL_4a7eb47f_4_k_cu_e60225b46thrust24THRUST_300001_SM_1000_NS12placeholders2_6E:
	.zero		1
	.type		_ZN34_INTERNAL_4a7eb47f_4_k_cu_e60225b44cuda3std3__45__cpo4rendE,@object
	.size		_ZN34_INTERNAL_4a7eb47f_4_k_cu_e60225b44cuda3std3__45__cpo4rendE,(_ZN34_INTERNAL_4a7eb47f_4_k_cu_e60225b44cuda3std6ranges3__45__cpo9iter_swapE - _ZN34_INTERNAL_4a7eb47f_4_k_cu_e60225b44cuda3std3__45__cpo4rendE)
_ZN34_INTERNAL_4a7eb47f_4_k_cu_e60225b44cuda3std3__45__cpo4rendE:
	.zero		1
	.type		_ZN34_INTERNAL_4a7eb47f_4_k_cu_e60225b44cuda3std6ranges3__45__cpo9iter_swapE,@object
	.size		_ZN34_INTERNAL_4a7eb47f_4_k_cu_e60225b44cuda3std6ranges3__45__cpo9iter_swapE,(_ZN34_INTERNAL_4a7eb47f_4_k_cu_e60225b44cuda3std3__48unexpectE - _ZN34_INTERNAL_4a7eb47f_4_k_cu_e60225b44cuda3std6ranges3__45__cpo9iter_swapE)
_ZN34_INTERNAL_4a7eb47f_4_k_cu_e60225b44cuda3std6ranges3__45__cpo9iter_swapE:
	.zero		1
	.type		_ZN34_INTERNAL_4a7eb47f_4_k_cu_e60225b44cuda3std3__48unexpectE,@object
	.size		_ZN34_INTERNAL_4a7eb47f_4_k_cu_e60225b44cuda3std3__48unexpectE,(_ZN34_INTERNAL_4a7eb47f_4_k_cu_e60225b46thrust24THRUST_300001_SM_1000_NS8cuda_cub3parE - _ZN34_INTERNAL_4a7eb47f_4_k_cu_e60225b44cuda3std3__48unexpectE)
_ZN34_INTERNAL_4a7eb47f_4_k_cu_e60225b44cuda3std3__48unexpectE:
	.zero		1
	.type		_ZN34_INTERNAL_4a7eb47f_4_k_cu_e60225b46thrust24THRUST_300001_SM_1000_NS8cuda_cub3parE,@object
	.size		_ZN34_INTERNAL_4a7eb47f_4_k_cu_e60225b46thrust24THRUST_300001_SM_1000_NS8cuda_cub3parE,(_ZN34_INTERNAL_4a7eb47f_4_k_cu_e60225b46thrust24THRUST_300001_SM_1000_NS12placeholders2_4E - _ZN34_INTERNAL_4a7eb47f_4_k_cu_e60225b46thrust24THRUST_300001_SM_1000_NS8cuda_cub3parE)
_ZN34_INTERNAL_4a7eb47f_4_k_cu_e60225b46thrust24THRUST_300001_SM_1000_NS8cuda_cub3parE:
	.zero		1
	.type		_ZN34_INTERNAL_4a7eb47f_4_k_cu_e60225b46thrust24THRUST_300001_SM_1000_NS12placeholders2_4E,@object
	.size		_ZN34_INTERNAL_4a7eb47f_4_k_cu_e60225b46thrust24THRUST_300001_SM_1000_NS12placeholders2_4E,(_ZN34_INTERNAL_4a7eb47f_4_k_cu_e60225b44cuda3std3__45__cpo4cendE - _ZN34_INTERNAL_4a7eb47f_4_k_cu_e60225b46thrust24THRUST_300001_SM_1000_NS12placeholders2_4E)
_ZN34_INTERNAL_4a7eb47f_4_k_cu_e60225b46thrust24THRUST_300001_SM_1000_NS12placeholders2_4E:
	.zero		1
	.type		_ZN34_INTERNAL_4a7eb47f_4_k_cu_e60225b44cuda3std3__45__cpo4cendE,@object
	.size		_ZN34_INTERNAL_4a7eb47f_4_k_cu_e60225b44cuda3std3__45__cpo4cendE,(_ZN34_INTERNAL_4a7eb47f_4_k_cu_e60225b44cuda3std6ranges3__45__cpo4cendE - _ZN34_INTERNAL_4a7eb47f_4_k_cu_e60225b44cuda3std3__45__cpo4cendE)
_ZN34_INTERNAL_4a7eb47f_4_k_cu_e60225b44cuda3std3__45__cpo4cendE:
	.zero		1
	.type		_ZN34_INTERNAL_4a7eb47f_4_k_cu_e60225b44cuda3std6ranges3__45__cpo4cendE,@object
	.size		_ZN34_INTERNAL_4a7eb47f_4_k_cu_e60225b44cuda3std6ranges3__45__cpo4cendE,(_ZN34_INTERNAL_4a7eb47f_4_k_cu_e60225b44cuda3std3__420unreachable_sentinelE - _ZN34_INTERNAL_4a7eb47f_4_k_cu_e60225b44cuda3std6ranges3__45__cpo4cendE)
_ZN34_INTERNAL_4a7eb47f_4_k_cu_e60225b44cuda3std6ranges3__45__cpo4cendE:
	.zero		1
	.type		_ZN34_INTERNAL_4a7eb47f_4_k_cu_e60225b44cuda3std3__420unreachable_sentinelE,@object
	.size		_ZN34_INTERNAL_4a7eb47f_4_k_cu_e60225b44cuda3std3__420unreachable_sentinelE,(_ZN34_INTERNAL_4a7eb47f_4_k_cu_e60225b44cuda3std6ranges3__45__cpo5ssizeE - _ZN34_INTERNAL_4a7eb47f_4_k_cu_e60225b44cuda3std3__420unreachable_sentinelE)
_ZN34_INTERNAL_4a7eb47f_4_k_cu_e60225b44cuda3std3__420unreachable_sentinelE:
	.zero		1
	.type		_ZN34_INTERNAL_4a7eb47f_4_k_cu_e60225b44cuda3std6ranges3__45__cpo5ssizeE,@object
	.size		_ZN34_INTERNAL_4a7eb47f_4_k_cu_e60225b44cuda3std6ranges3__45__cpo5ssizeE,(_ZN34_INTERNAL_4a7eb47f_4_k_cu_e60225b46thrust24THRUST_300001_SM_1000_NS12placeholders2_8E - _ZN34_INTERNAL_4a7eb47f_4_k_cu_e60225b44cuda3std6ranges3__45__cpo5ssizeE)
_ZN34_INTERNAL_4a7eb47f_4_k_cu_e60225b44cuda3std6ranges3__45__cpo5ssizeE:
	.zero		1
	.type		_ZN34_INTERNAL_4a7eb47f_4_k_cu_e60225b46thrust24THRUST_300001_SM_1000_NS12placeholders2_8E,@object
	.size		_ZN34_INTERNAL_4a7eb47f_4_k_cu_e60225b46thrust24THRUST_300001_SM_1000_NS12placeholders2_8E,(_ZN34_INTERNAL_4a7eb47f_4_k_cu_e60225b44cuda3std3__45__cpo5crendE - _ZN34_INTERNAL_4a7eb47f_4_k_cu_e60225b46thrust24THRUST_300001_SM_1000_NS12placeholders2_8E)
_ZN34_INTERNAL_4a7eb47f_4_k_cu_e60225b46thrust24THRUST_300001_SM_1000_NS12placeholders2_8E:
	.zero		1
	.type		_ZN34_INTERNAL_4a7eb47f_4_k_cu_e60225b44cuda3std3__45__cpo5crendE,@object
	.size		_ZN34_INTERNAL_4a7eb47f_4_k_cu_e60225b44cuda3std3__45__cpo5crendE,(_ZN34_INTERNAL_4a7eb47f_4_k_cu_e60225b44cuda3std6ranges3__45__cpo4prevE - _ZN34_INTERNAL_4a7eb47f_4_k_cu_e60225b44cuda3std3__45__cpo5crendE)
_ZN34_INTERNAL_4a7eb47f_4_k_cu_e60225b44cuda3std3__45__cpo5crendE:
	.zero		1
	.type		_ZN34_INTERNAL_4a7eb47f_4_k_cu_e60225b44cuda3std6ranges3__45__cpo4prevE,@object
	.size		_ZN34_INTERNAL_4a7eb47f_4_k_cu_e60225b44cuda3std6ranges3__45__cpo4prevE,(_ZN34_INTERNAL_4a7eb47f_4_k_cu_e60225b44cuda3std6ranges3__45__cpo9iter_moveE - _ZN34_INTERNAL_4a7eb47f_4_k_cu_e60225b44cuda3std6ranges3__45__cpo4prevE)
_ZN34_INTERNAL_4a7eb47f_4_k_cu_e60225b44cuda3std6ranges3__45__cpo4prevE:
	.zero		1
	.type		_ZN34_INTERNAL_4a7eb47f_4_k_cu_e60225b44cuda3std6ranges3__45__cpo9iter_moveE,@object
	.size		_ZN34_INTERNAL_4a7eb47f_4_k_cu_e60225b44cuda3std6ranges3__45__cpo9iter_moveE,(_ZN34_INTERNAL_4a7eb47f_4_k_cu_e60225b46thrust24THRUST_300001_SM_1000_NS6system6detail10sequential3seqE - _ZN34_INTERNAL_4a7eb47f_4_k_cu_e60225b44cuda3std6ranges3__45__cpo9iter_moveE)
_ZN34_INTERNAL_4a7eb47f_4_k_cu_e60225b44cuda3std6ranges3__45__cpo9iter_moveE:
	.zero		1
	.type		_ZN34_INTERNAL_4a7eb47f_4_k_cu_e60225b46thrust24THRUST_300001_SM_1000_NS6system6detail10sequential3seqE,@object
	.size		_ZN34_INTERNAL_4a7eb47f_4_k_cu_e60225b46thrust24THRUST_300001_SM_1000_NS6system6detail10sequential3seqE,(.L_31 - _ZN34_INTERNAL_4a7eb47f_4_k_cu_e60225b46thrust24THRUST_300001_SM_1000_NS6system6detail10sequential3seqE)
_ZN34_INTERNAL_4a7eb47f_4_k_cu_e60225b46thrust24THRUST_300001_SM_1000_NS6system6detail10sequential3seqE:
	.zero		1
.L_31:


//--------------------- .nv.shared._Z20pairs_trading_kernelPKdS0_Pii --------------------------
	.section	.nv.shared._Z20pairs_trading_kernelPKdS0_Pii,"aw",@nobits
	.sectionflags	@""
	.align	8
.nv.shared._Z20pairs_trading_kernelPKdS0_Pii:
	.zero		11072


//--------------------- .nv.constant0._ZN3cub18CUB_300001_SM_10006detail11EmptyKernelIvEEvv --------------------------
	.section	.nv.constant0._ZN3cub18CUB_300001_SM_10006detail11EmptyKernelIvEEvv,"a",@progbits
	.sectionflags	@""
	.align	4
.nv.constant0._ZN3cub18CUB_300001_SM_10006detail11EmptyKernelIvEEvv:
	.zero		896


//--------------------- .nv.constant0._Z20pairs_trading_kernelPKdS0_Pii --------------------------
	.section	.nv.constant0._Z20pairs_trading_kernelPKdS0_Pii,"a",@progbits
	.sectionflags	@""
	.align	4
.nv.constant0._Z20pairs_trading_kernelPKdS0_Pii:
	.zero		924


//--------------------- SYMBOLS --------------------------

	.type		.nv.reservedSmem.offset0,@object
	.size		.nv.reservedSmem.offset0,0x4
	.type		.nv.reservedSmem.cap,@object
	.size		.nv.reservedSmem.cap,0x4
